	.target	sm_100a

	.elftype	@"ET_EXEC"


//--------------------- .note.nv.tkinfo           --------------------------
	.section	.note.nv.tkinfo,"",@"SHT_NOTE"
	.sectionflags	@"SHF_NOTE_NV_TKINFO"
	.tkinfo
        /*0018*/ 	.word	0x00000002
        /*0030*/ 	.string	""
        /*0030*/ 	.string	"ptxas"
        /*0030*/ 	.string	"Cuda compilation tools, release 13.0, V13.0.88"
        /*0030*/ 	.string	"Build cuda_13.0.r13.0/compiler.36424714_0"
        /*0030*/ 	.string	"-arch sm_100a -m 64 "



//--------------------- .note.nv.cuinfo           --------------------------
	.section	.note.nv.cuinfo,"",@"SHT_NOTE"
	.sectionflags	@"SHF_NOTE_NV_CUINFO"
        /*0018*/ 	.short	0x0002
        /*001a*/ 	.short	0x0064
        /*001c*/ 	.short	0x0082
	.zero		2


//--------------------- .nv.info                  --------------------------
	.section	.nv.info,"",@"SHT_CUDA_INFO"
	.align	4


	//----- nvinfo : EIATTR_REGCOUNT
	.align		4
        /*0000*/ 	.byte	0x04, 0x2f
        /*0002*/ 	.short	(.L_19 - .L_18)
	.align		4
.L_18:
        /*0004*/ 	.word	index@(_ZN7cutlass13device_kernelINS_4gemm6kernel13GemmUniversalIN4cute5tupleIJiiiiEEENS1_10collective13CollectiveMmaINS1_35MainloopSm100TmaUmmaWarpSpecializedILi34ELi2ELi4ENS5_IJNS4_1CILi8EEENSA_ILi1EEESC_EEEEENS5_IJNSA_ILi64EEENSA_ILi128EEENSA_ILi32EEEEEENS_12float_e4m3_tENS5_IJlSC_lEEESJ_SK_NS4_8TiledMMAINS4_8MMA_AtomIJNS4_10MMA_TraitsINS4_19SM100_MMA_F8F6F4_SSEJSJ_SJ_fSF_SG_NS4_17integral_constantINS4_4UMMA5MajorELSR_0EEESS_NSP_INSQ_7ScaleInELST_0EEESU_EEEEEENS4_6LayoutINS5_IJSC_SC_SC_EEENS5_IJNSA_ILi0EEESZ_SZ_EEEEENS5_IJNS4_10UnderscoreES12_S12_EEEEENS4_13SM90_TMA_LOADENS4_14ComposedLayoutINS4_7SwizzleILi1ELi4ELi3EEENS4_18smem_ptr_flag_bitsILi8EEENSX_INS5_IJSB_SH_EEENS5_IJSH_SC_EEEEEEEvNS4_8identityENS4_23SM90_TMA_LOAD_MULTICASTES1E_vS1F_EENS_8epilogue10collective18CollectiveEpilogueINS1I_23Sm100TmaWarpSpecializedILi2ELi2ELi32ELb0ELb0EEEJSI_NS5_IJNSX_ISF_SC_EES1N_EEESJ_SK_SJ_SK_NS1I_6fusion15FusionCallbacksIS1M_NS1P_17LinearCombinationISJ_fSJ_fLNS_15FloatRoundStyleE2EEESI_S1O_JEEENS4_5SM1004TMEM4LOAD26SM100_TMEM_LOAD_16dp32b32xES15_NS16_INS17_ILi2ELi4ELi3EEES1A_NSX_INS5_IJSB_SF_EEENS5_IJSF_SC_EEEEEEENS4_39AutoVectorizingCopyWithAssumedAlignmentILi128EEENS4_14SM90_TMA_STOREES23_S25_S25_EEEvvEEEEvNT_6ParamsE)
        /*0008*/ 	.word	0x00000072


	//----- nvinfo : EIATTR_FRAME_SIZE
	.align		4
.L_19:
        /*000c*/ 	.byte	0x04, 0x11
        /*000e*/ 	.short	(.L_21 - .L_20)
	.align		4
.L_20:
        /*0010*/ 	.word	index@($__internal_2_$__cuda_sm10x_tcgen05_guardrail_trap_unallocated_columns_being_dealloced)
        /*0014*/ 	.word	0x00000000


	//----- nvinfo : EIATTR_FRAME_SIZE
	.align		4
.L_21:
        /*0018*/ 	.byte	0x04, 0x11
        /*001a*/ 	.short	(.L_23 - .L_22)
	.align		4
.L_22:
        /*001c*/ 	.word	index@($__internal_1_$__cuda_sm10x_tcgen05_guardrail_trap_phase_invalid_during_alloc)
        /*0020*/ 	.word	0x00000000


	//----- nvinfo : EIATTR_FRAME_SIZE
	.align		4
.L_23:
        /*0024*/ 	.byte	0x04, 0x11
        /*0026*/ 	.short	(.L_25 - .L_24)
	.align		4
.L_24:
        /*0028*/ 	.word	index@($__internal_0_$__cuda_sm10x_tcgen05_guardrail_trap_col_being_dealloced_not_returned_by_alloc)
        /*002c*/ 	.word	0x00000000


	//----- nvinfo : EIATTR_FRAME_SIZE
	.align		4
.L_25:
        /*0030*/ 	.byte	0x04, 0x11
        /*0032*/ 	.short	(.L_27 - .L_26)
	.align		4
.L_26:
        /*0034*/ 	.word	index@(_ZN7cutlass13device_kernelINS_4gemm6kernel13GemmUniversalIN4cute5tupleIJiiiiEEENS1_10collective13CollectiveMmaINS1_35MainloopSm100TmaUmmaWarpSpecializedILi34ELi2ELi4ENS5_IJNS4_1CILi8EEENSA_ILi1EEESC_EEEEENS5_IJNSA_ILi64EEENSA_ILi128EEENSA_ILi32EEEEEENS_12float_e4m3_tENS5_IJlSC_lEEESJ_SK_NS4_8TiledMMAINS4_8MMA_AtomIJNS4_10MMA_TraitsINS4_19SM100_MMA_F8F6F4_SSEJSJ_SJ_fSF_SG_NS4_17integral_constantINS4_4UMMA5MajorELSR_0EEESS_NSP_INSQ_7ScaleInELST_0EEESU_EEEEEENS4_6LayoutINS5_IJSC_SC_SC_EEENS5_IJNSA_ILi0EEESZ_SZ_EEEEENS5_IJNS4_10UnderscoreES12_S12_EEEEENS4_13SM90_TMA_LOADENS4_14ComposedLayoutINS4_7SwizzleILi1ELi4ELi3EEENS4_18smem_ptr_flag_bitsILi8EEENSX_INS5_IJSB_SH_EEENS5_IJSH_SC_EEEEEEEvNS4_8identityENS4_23SM90_TMA_LOAD_MULTICASTES1E_vS1F_EENS_8epilogue10collective18CollectiveEpilogueINS1I_23Sm100TmaWarpSpecializedILi2ELi2ELi32ELb0ELb0EEEJSI_NS5_IJNSX_ISF_SC_EES1N_EEESJ_SK_SJ_SK_NS1I_6fusion15FusionCallbacksIS1M_NS1P_17LinearCombinationISJ_fSJ_fLNS_15FloatRoundStyleE2EEESI_S1O_JEEENS4_5SM1004TMEM4LOAD26SM100_TMEM_LOAD_16dp32b32xES15_NS16_INS17_ILi2ELi4ELi3EEES1A_NSX_INS5_IJSB_SF_EEENS5_IJSF_SC_EEEEEEENS4_39AutoVectorizingCopyWithAssumedAlignmentILi128EEENS4_14SM90_TMA_STOREES23_S25_S25_EEEvvEEEEvNT_6ParamsE)
        /*0038*/ 	.word	0x00000000


	//----- nvinfo : EIATTR_MIN_STACK_SIZE
	.align		4
.L_27:
        /*003c*/ 	.byte	0x04, 0x12
        /*003e*/ 	.short	(.L_29 - .L_28)
	.align		4
.L_28:
        /*0040*/ 	.word	index@(_ZN7cutlass13device_kernelINS_4gemm6kernel13GemmUniversalIN4cute5tupleIJiiiiEEENS1_10collective13CollectiveMmaINS1_35MainloopSm100TmaUmmaWarpSpecializedILi34ELi2ELi4ENS5_IJNS4_1CILi8EEENSA_ILi1EEESC_EEEEENS5_IJNSA_ILi64EEENSA_ILi128EEENSA_ILi32EEEEEENS_12float_e4m3_tENS5_IJlSC_lEEESJ_SK_NS4_8TiledMMAINS4_8MMA_AtomIJNS4_10MMA_TraitsINS4_19SM100_MMA_F8F6F4_SSEJSJ_SJ_fSF_SG_NS4_17integral_constantINS4_4UMMA5MajorELSR_0EEESS_NSP_INSQ_7ScaleInELST_0EEESU_EEEEEENS4_6LayoutINS5_IJSC_SC_SC_EEENS5_IJNSA_ILi0EEESZ_SZ_EEEEENS5_IJNS4_10UnderscoreES12_S12_EEEEENS4_13SM90_TMA_LOADENS4_14ComposedLayoutINS4_7SwizzleILi1ELi4ELi3EEENS4_18smem_ptr_flag_bitsILi8EEENSX_INS5_IJSB_SH_EEENS5_IJSH_SC_EEEEEEEvNS4_8identityENS4_23SM90_TMA_LOAD_MULTICASTES1E_vS1F_EENS_8epilogue10collective18CollectiveEpilogueINS1I_23Sm100TmaWarpSpecializedILi2ELi2ELi32ELb0ELb0EEEJSI_NS5_IJNSX_ISF_SC_EES1N_EEESJ_SK_SJ_SK_NS1I_6fusion15FusionCallbacksIS1M_NS1P_17LinearCombinationISJ_fSJ_fLNS_15FloatRoundStyleE2EEESI_S1O_JEEENS4_5SM1004TMEM4LOAD26SM100_TMEM_LOAD_16dp32b32xES15_NS16_INS17_ILi2ELi4ELi3EEES1A_NSX_INS5_IJSB_SF_EEENS5_IJSF_SC_EEEEEEENS4_39AutoVectorizingCopyWithAssumedAlignmentILi128EEENS4_14SM90_TMA_STOREES23_S25_S25_EEEvvEEEEvNT_6ParamsE)
        /*0044*/ 	.word	0x00000000
.L_29:


//--------------------- .nv.compat                --------------------------
	.section	.nv.compat,"",@"SHT_CUDA_COMPAT_INFO"
	.align	4
        /*0000*/ 	.byte	0x02, 0x09, 0x01, 0x00, 0x02, 0x02, 0x02, 0x00, 0x02, 0x05, 0x05, 0x00, 0x03, 0x07, 0x01, 0x01
        /*0010*/ 	.byte	0x02, 0x03, 0x01, 0x00, 0x02, 0x06, 0x01, 0x00, 0x04, 0x0b, 0x08, 0x00, 0x09, 0x00, 0x00, 0x00
        /*0020*/ 	.byte	0x00, 0x00, 0x00, 0x00


//--------------------- .nv.info._ZN7cutlass13device_kernelINS_4gemm6kernel13GemmUniversalIN4cute5tupleIJiiiiEEENS1_10collective13CollectiveMmaINS1_35MainloopSm100TmaUmmaWarpSpecializedILi34ELi2ELi4ENS5_IJNS4_1CILi8EEENSA_ILi1EEESC_EEEEENS5_IJNSA_ILi64EEENSA_ILi128EEENSA_ILi32EEEEEENS_12float_e4m3_tENS5_IJlSC_lEEESJ_SK_NS4_8TiledMMAINS4_8MMA_AtomIJNS4_10MMA_TraitsINS4_19SM100_MMA_F8F6F4_SSEJSJ_SJ_fSF_SG_NS4_17integral_constantINS4_4UMMA5MajorELSR_0EEESS_NSP_INSQ_7ScaleInELST_0EEESU_EEEEEENS4_6LayoutINS5_IJSC_SC_SC_EEENS5_IJNSA_ILi0EEESZ_SZ_EEEEENS5_IJNS4_10UnderscoreES12_S12_EEEEENS4_13SM90_TMA_LOADENS4_14ComposedLayoutINS4_7SwizzleILi1ELi4ELi3EEENS4_18smem_ptr_flag_bitsILi8EEENSX_INS5_IJSB_SH_EEENS5_IJSH_SC_EEEEEEEvNS4_8identityENS4_23SM90_TMA_LOAD_MULTICASTES1E_vS1F_EENS_8epilogue10collective18CollectiveEpilogueINS1I_23Sm100TmaWarpSpecializedILi2ELi2ELi32ELb0ELb0EEEJSI_NS5_IJNSX_ISF_SC_EES1N_EEESJ_SK_SJ_SK_NS1I_6fusion15FusionCallbacksIS1M_NS1P_17LinearCombinationISJ_fSJ_fLNS_15FloatRoundStyleE2EEESI_S1O_JEEENS4_5SM1004TMEM4LOAD26SM100_TMEM_LOAD_16dp32b32xES15_NS16_INS17_ILi2ELi4ELi3EEES1A_NSX_INS5_IJSB_SF_EEENS5_IJSF_SC_EEEEEEENS4_39AutoVectorizingCopyWithAssumedAlignmentILi128EEENS4_14SM90_TMA_STOREES23_S25_S25_EEEvvEEEEvNT_6ParamsE --------------------------
	.section	.nv.info._ZN7cutlass13device_kernelINS_4gemm6kernel13GemmUniversalIN4cute5tupleIJiiiiEEENS1_10collective13CollectiveMmaINS1_35MainloopSm100TmaUmmaWarpSpecializedILi34ELi2ELi4ENS5_IJNS4_1CILi8EEENSA_ILi1EEESC_EEEEENS5_IJNSA_ILi64EEENSA_ILi128EEENSA_ILi32EEEEEENS_12float_e4m3_tENS5_IJlSC_lEEESJ_SK_NS4_8TiledMMAINS4_8MMA_AtomIJNS4_10MMA_TraitsINS4_19SM100_MMA_F8F6F4_SSEJSJ_SJ_fSF_SG_NS4_17integral_constantINS4_4UMMA5MajorELSR_0EEESS_NSP_INSQ_7ScaleInELST_0EEESU_EEEEEENS4_6LayoutINS5_IJSC_SC_SC_EEENS5_IJNSA_ILi0EEESZ_SZ_EEEEENS5_IJNS4_10UnderscoreES12_S12_EEEEENS4_13SM90_TMA_LOADENS4_14ComposedLayoutINS4_7SwizzleILi1ELi4ELi3EEENS4_18smem_ptr_flag_bitsILi8EEENSX_INS5_IJSB_SH_EEENS5_IJSH_SC_EEEEEEEvNS4_8identityENS4_23SM90_TMA_LOAD_MULTICASTES1E_vS1F_EENS_8epilogue10collective18CollectiveEpilogueINS1I_23Sm100TmaWarpSpecializedILi2ELi2ELi32ELb0ELb0EEEJSI_NS5_IJNSX_ISF_SC_EES1N_EEESJ_SK_SJ_SK_NS1I_6fusion15FusionCallbacksIS1M_NS1P_17LinearCombinationISJ_fSJ_fLNS_15FloatRoundStyleE2EEESI_S1O_JEEENS4_5SM1004TMEM4LOAD26SM100_TMEM_LOAD_16dp32b32xES15_NS16_INS17_ILi2ELi4ELi3EEES1A_NSX_INS5_IJSB_SF_EEENS5_IJSF_SC_EEEEEEENS4_39AutoVectorizingCopyWithAssumedAlignmentILi128EEENS4_14SM90_TMA_STOREES23_S25_S25_EEEvvEEEEvNT_6ParamsE,"",@"SHT_CUDA_INFO"
	.sectionflags	@""
	.align	4


	//----- nvinfo : EIATTR_CUDA_API_VERSION
	.align		4
        /*0000*/ 	.byte	0x04, 0x37
        /*0002*/ 	.short	(.L_31 - .L_30)
.L_30:
        /*0004*/ 	.word	0x00000082


	//----- nvinfo : EIATTR_KPARAM_INFO
	.align		4
.L_31:
        /*0008*/ 	.byte	0x04, 0x17
        /*000a*/ 	.short	(.L_33 - .L_32)
.L_32:
        /*000c*/ 	.word	0x00000000
        /*0010*/ 	.short	0x0000
        /*0012*/ 	.short	0x0000
        /*0014*/ 	.byte	0x00, 0xf0, 0x01, 0x20


	//----- nvinfo : EIATTR_AT_ENTRY_FRAGMENTS
	.align		4
.L_33:
        /*0018*/ 	.byte	0x04, 0x4f
        /*001a*/ 	.short	(.L_35 - .L_34)


	//   ....[0]....
.L_34:
        /*001c*/ 	.word	0x00000006


	//----- nvinfo : EIATTR_RESERVED_SMEM_USED
	.align		4
.L_35:
        /*0020*/ 	.byte	0x01, 0x41
	.zero		2


	//----- nvinfo : EIATTR_SPARSE_MMA_MASK
	.align		4
        /*0024*/ 	.byte	0x03, 0x50
        /*0026*/ 	.short	0x0000


	//----- nvinfo : EIATTR_TCGEN05_1CTA_USED
	.align		4
        /*0028*/ 	.byte	0x01, 0x51
	.zero		2


	//----- nvinfo : EIATTR_MAXREG_COUNT
	.align		4
        /*002c*/ 	.byte	0x03, 0x1b
        /*002e*/ 	.short	0x00ff


	//----- nvinfo : EIATTR_NUM_BARRIERS
	.align		4
        /*0030*/ 	.byte	0x02, 0x4c
        /*0032*/ 	.byte	0x07
	.zero		1


	//----- nvinfo : EIATTR_EXTERNS
	.align		4
        /*0034*/ 	.byte	0x04, 0x0f
        /*0036*/ 	.short	(.L_37 - .L_36)


	//   ....[0]....
	.align		4
.L_36:
        /*0038*/ 	.word	index@(__assertfail)


	//----- nvinfo : EIATTR_MERCURY_ISA_VERSION
	.align		4
.L_37:
        /*003c*/ 	.byte	0x03, 0x5f
        /*003e*/ 	.short	0x0101


	//----- nvinfo : EIATTR_INT_WARP_WIDE_INSTR_OFFSETS
	.align		4
        /*0040*/ 	.byte	0x04, 0x31
        /*0042*/ 	.short	(.L_39 - .L_38)


	//   ....[0]....
.L_38:
        /*0044*/ 	.word	0x00005120


	//   ....[1]....
        /*0048*/ 	.word	0x00005140


	//   ....[2]....
        /*004c*/ 	.word	0x00005170


	//   ....[3]....
        /*0050*/ 	.word	0x00005d40


	//   ....[4]....
        /*0054*/ 	.word	0x00005db0


	//   ....[5]....
        /*0058*/ 	.word	0x00005ea0


	//   ....[6]....
        /*005c*/ 	.word	0x00005f50


	//----- nvinfo : EIATTR_COOP_GROUP_MASK_REGIDS
	.align		4
.L_39:
        /*0060*/ 	.byte	0x04, 0x29
        /*0062*/ 	.short	(.L_41 - .L_40)


	//   ....[0]....
.L_40:
        /*0064*/ 	.word	0xffffffff


	//   ....[1]....
        /*0068*/ 	.word	0xffffffff


	//   ....[2]....
        /*006c*/ 	.word	0xffffffff


	//   ....[3]....
        /*0070*/ 	.word	0xffffffff


	//   ....[4]....
        /*0074*/ 	.word	0xffffffff


	//   ....[5]....
        /*0078*/ 	.word	0xffffffff


	//   ....[6]....
        /*007c*/ 	.word	0xffffffff


	//   ....[7]....
        /*0080*/ 	.word	0xffffffff


	//   ....[8]....
        /*0084*/ 	.word	0xffffffff


	//   ....[9]....
        /*0088*/ 	.word	0xffffffff


	//   ....[10]....
        /*008c*/ 	.word	0xffffffff


	//   ....[11]....
        /*0090*/ 	.word	0xffffffff


	//   ....[12]....
        /*0094*/ 	.word	0xffffffff


	//   ....[13]....
        /*0098*/ 	.word	0xffffffff


	//----- nvinfo : EIATTR_COOP_GROUP_INSTR_OFFSETS
	.align		4
.L_41:
        /*009c*/ 	.byte	0x04, 0x28
        /*009e*/ 	.short	(.L_43 - .L_42)


	//   ....[0]....
.L_42:
        /*00a0*/ 	.word	0x00000080


	//   ....[1]....
        /*00a4*/ 	.word	0x000004f0


	//   ....[2]....
        /*00a8*/ 	.word	0x00000a70


	//   ....[3]....
        /*00ac*/ 	.word	0x00000bd0


	//   ....[4]....
        /*00b0*/ 	.word	0x00000cd0


	//   ....[5]....
        /*00b4*/ 	.word	0x00000e40


	//   ....[6]....
        /*00b8*/ 	.word	0x00000fe0


	//   ....[7]....
        /*00bc*/ 	.word	0x000011a0


	//   ....[8]....
        /*00c0*/ 	.word	0x000024b0


	//   ....[9]....
        /*00c4*/ 	.word	0x00004460


	//   ....[10]....
        /*00c8*/ 	.word	0x00004670


	//   ....[11]....
        /*00cc*/ 	.word	0x000046a0


	//   ....[12]....
        /*00d0*/ 	.word	0x00005000


	//   ....[13]....
        /*00d4*/ 	.word	0x00005230


	//----- nvinfo : EIATTR_VRC_CTA_INIT_COUNT
	.align		4
.L_43:
        /*00d8*/ 	.byte	0x02, 0x4a
        /*00da*/ 	.byte	0x80
	.zero		1


	//----- nvinfo : EIATTR_SYSCALL_OFFSETS
	.align		4
        /*00dc*/ 	.byte	0x04, 0x46
        /*00de*/ 	.short	(.L_45 - .L_44)


	//   ....[0]....
.L_44:
        /*00e0*/ 	.word	0x00006b60


	//   ....[1]....
        /*00e4*/ 	.word	0x00006ca0


	//   ....[2]....
        /*00e8*/ 	.word	0x000074d0


	//   ....[3]....
        /*00ec*/ 	.word	0x00008260


	//----- nvinfo : EIATTR_MBARRIER_INSTR_OFFSETS
	.align		4
.L_45:
        /*00f0*/ 	.byte	0x04, 0x39
        /*00f2*/ 	.short	(.L_47 - .L_46)


	//   ....[0]....
.L_46:
        /*00f4*/ 	.word	0x00000610
        /*00f8*/ 	.word	0x000000ff
        /*00fc*/ 	.word	0x00000000
        /*0100*/ 	.short	0x0100
        /*0102*/ 	.byte	0x04
	.zero		1


	//   ....[1]....
        /*0104*/ 	.word	0x00000620
        /*0108*/ 	.word	0x000000ff
        /*010c*/ 	.word	0x00000110
        /*0110*/ 	.short	0x0100
        /*0112*/ 	.byte	0x04
	.zero		1


	//   ....[2]....
        /*0114*/ 	.word	0x00000630
        /*0118*/ 	.word	0x000000ff
        /*011c*/ 	.word	0x00000008
        /*0120*/ 	.short	0x0100
        /*0122*/ 	.byte	0x04
	.zero		1


	//   ....[3]....
        /*0124*/ 	.word	0x00000640
        /*0128*/ 	.word	0x000000ff
        /*012c*/ 	.word	0x00000118
        /*0130*/ 	.short	0x0100
        /*0132*/ 	.byte	0x04
	.zero		1


	//   ....[4]....
        /*0134*/ 	.word	0x00000650
        /*0138*/ 	.word	0x000000ff
        /*013c*/ 	.word	0x00000010
        /*0140*/ 	.short	0x0100
        /*0142*/ 	.byte	0x04
	.zero		1


	//   ....[5]....
        /*0144*/ 	.word	0x00000660
        /*0148*/ 	.word	0x000000ff
        /*014c*/ 	.word	0x00000120
        /*0150*/ 	.short	0x0100
        /*0152*/ 	.byte	0x04
	.zero		1


	//   ....[6]....
        /*0154*/ 	.word	0x00000670
        /*0158*/ 	.word	0x000000ff
        /*015c*/ 	.word	0x00000018
        /*0160*/ 	.short	0x0100
        /*0162*/ 	.byte	0x04
	.zero		1


	//   ....[7]....
        /*0164*/ 	.word	0x00000680
        /*0168*/ 	.word	0x000000ff
        /*016c*/ 	.word	0x00000128
        /*0170*/ 	.short	0x0100
        /*0172*/ 	.byte	0x04
	.zero		1


	//   ....[8]....
        /*0174*/ 	.word	0x00000690
        /*0178*/ 	.word	0x000000ff
        /*017c*/ 	.word	0x00000020
        /*0180*/ 	.short	0x0100
        /*0182*/ 	.byte	0x04
	.zero		1


	//   ....[9]....
        /*0184*/ 	.word	0x000006a0
        /*0188*/ 	.word	0x000000ff
        /*018c*/ 	.word	0x00000130
        /*0190*/ 	.short	0x0100
        /*0192*/ 	.byte	0x04
	.zero		1


	//   ....[10]....
        /*0194*/ 	.word	0x000006b0
        /*0198*/ 	.word	0x000000ff
        /*019c*/ 	.word	0x00000028
        /*01a0*/ 	.short	0x0100
        /*01a2*/ 	.byte	0x04
	.zero		1


	//   ....[11]....
        /*01a4*/ 	.word	0x000006c0
        /*01a8*/ 	.word	0x000000ff
        /*01ac*/ 	.word	0x00000138
        /*01b0*/ 	.short	0x0100
        /*01b2*/ 	.byte	0x04
	.zero		1


	//   ....[12]....
        /*01b4*/ 	.word	0x000006d0
        /*01b8*/ 	.word	0x000000ff
        /*01bc*/ 	.word	0x00000030
        /*01c0*/ 	.short	0x0100
        /*01c2*/ 	.byte	0x04
	.zero		1


	//   ....[13]....
        /*01c4*/ 	.word	0x000006e0
        /*01c8*/ 	.word	0x000000ff
        /*01cc*/ 	.word	0x00000140
        /*01d0*/ 	.short	0x0100
        /*01d2*/ 	.byte	0x04
	.zero		1


	//   ....[14]....
        /*01d4*/ 	.word	0x000006f0
        /*01d8*/ 	.word	0x000000ff
        /*01dc*/ 	.word	0x00000038
        /*01e0*/ 	.short	0x0100
        /*01e2*/ 	.byte	0x04
	.zero		1


	//   ....[15]....
        /*01e4*/ 	.word	0x00000700
        /*01e8*/ 	.word	0x000000ff
        /*01ec*/ 	.word	0x00000148
        /*01f0*/ 	.short	0x0100
        /*01f2*/ 	.byte	0x04
	.zero		1


	//   ....[16]....
        /*01f4*/ 	.word	0x00000710
        /*01f8*/ 	.word	0x000000ff
        /*01fc*/ 	.word	0x00000040
        /*0200*/ 	.short	0x0100
        /*0202*/ 	.byte	0x04
	.zero		1


	//   ....[17]....
        /*0204*/ 	.word	0x00000720
        /*0208*/ 	.word	0x000000ff
        /*020c*/ 	.word	0x00000150
        /*0210*/ 	.short	0x0100
        /*0212*/ 	.byte	0x04
	.zero		1


	//   ....[18]....
        /*0214*/ 	.word	0x00000730
        /*0218*/ 	.word	0x000000ff
        /*021c*/ 	.word	0x00000048
        /*0220*/ 	.short	0x0100
        /*0222*/ 	.byte	0x04
	.zero		1


	//   ....[19]....
        /*0224*/ 	.word	0x00000740
        /*0228*/ 	.word	0x000000ff
        /*022c*/ 	.word	0x00000158
        /*0230*/ 	.short	0x0100
        /*0232*/ 	.byte	0x04
	.zero		1


	//   ....[20]....
        /*0234*/ 	.word	0x00000750
        /*0238*/ 	.word	0x000000ff
        /*023c*/ 	.word	0x00000050
        /*0240*/ 	.short	0x0100
        /*0242*/ 	.byte	0x04
	.zero		1


	//   ....[21]....
        /*0244*/ 	.word	0x00000760
        /*0248*/ 	.word	0x000000ff
        /*024c*/ 	.word	0x00000160
        /*0250*/ 	.short	0x0100
        /*0252*/ 	.byte	0x04
	.zero		1


	//   ....[22]....
        /*0254*/ 	.word	0x00000770
        /*0258*/ 	.word	0x000000ff
        /*025c*/ 	.word	0x00000058
        /*0260*/ 	.short	0x0100
        /*0262*/ 	.byte	0x04
	.zero		1


	//   ....[23]....
        /*0264*/ 	.word	0x00000780
        /*0268*/ 	.word	0x000000ff
        /*026c*/ 	.word	0x00000168
        /*0270*/ 	.short	0x0100
        /*0272*/ 	.byte	0x04
	.zero		1


	//   ....[24]....
        /*0274*/ 	.word	0x00000790
        /*0278*/ 	.word	0x000000ff
        /*027c*/ 	.word	0x00000060
        /*0280*/ 	.short	0x0100
        /*0282*/ 	.byte	0x04
	.zero		1


	//   ....[25]....
        /*0284*/ 	.word	0x000007a0
        /*0288*/ 	.word	0x000000ff
        /*028c*/ 	.word	0x00000170
        /*0290*/ 	.short	0x0100
        /*0292*/ 	.byte	0x04
	.zero		1


	//   ....[26]....
        /*0294*/ 	.word	0x000007b0
        /*0298*/ 	.word	0x000000ff
        /*029c*/ 	.word	0x00000068
        /*02a0*/ 	.short	0x0100
        /*02a2*/ 	.byte	0x04
	.zero		1


	//   ....[27]....
        /*02a4*/ 	.word	0x000007c0
        /*02a8*/ 	.word	0x000000ff
        /*02ac*/ 	.word	0x00000178
        /*02b0*/ 	.short	0x0100
        /*02b2*/ 	.byte	0x04
	.zero		1


	//   ....[28]....
        /*02b4*/ 	.word	0x000007d0
        /*02b8*/ 	.word	0x000000ff
        /*02bc*/ 	.word	0x00000070
        /*02c0*/ 	.short	0x0100
        /*02c2*/ 	.byte	0x04
	.zero		1


	//   ....[29]....
        /*02c4*/ 	.word	0x000007e0
        /*02c8*/ 	.word	0x000000ff
        /*02cc*/ 	.word	0x00000180
        /*02d0*/ 	.short	0x0100
        /*02d2*/ 	.byte	0x04
	.zero		1


	//   ....[30]....
        /*02d4*/ 	.word	0x000007f0
        /*02d8*/ 	.word	0x000000ff
        /*02dc*/ 	.word	0x00000078
        /*02e0*/ 	.short	0x0100
        /*02e2*/ 	.byte	0x04
	.zero		1


	//   ....[31]....
        /*02e4*/ 	.word	0x00000800
        /*02e8*/ 	.word	0x000000ff
        /*02ec*/ 	.word	0x00000188
        /*02f0*/ 	.short	0x0100
        /*02f2*/ 	.byte	0x04
	.zero		1


	//   ....[32]....
        /*02f4*/ 	.word	0x00000810
        /*02f8*/ 	.word	0x000000ff
        /*02fc*/ 	.word	0x00000080
        /*0300*/ 	.short	0x0100
        /*0302*/ 	.byte	0x04
	.zero		1


	//   ....[33]....
        /*0304*/ 	.word	0x00000820
        /*0308*/ 	.word	0x000000ff
        /*030c*/ 	.word	0x00000190
        /*0310*/ 	.short	0x0100
        /*0312*/ 	.byte	0x04
	.zero		1


	//   ....[34]....
        /*0314*/ 	.word	0x00000830
        /*0318*/ 	.word	0x000000ff
        /*031c*/ 	.word	0x00000088
        /*0320*/ 	.short	0x0100
        /*0322*/ 	.byte	0x04
	.zero		1


	//   ....[35]....
        /*0324*/ 	.word	0x00000840
        /*0328*/ 	.word	0x000000ff
        /*032c*/ 	.word	0x00000198
        /*0330*/ 	.short	0x0100
        /*0332*/ 	.byte	0x04
	.zero		1


	//   ....[36]....
        /*0334*/ 	.word	0x00000850
        /*0338*/ 	.word	0x000000ff
        /*033c*/ 	.word	0x00000090
        /*0340*/ 	.short	0x0100
        /*0342*/ 	.byte	0x04
	.zero		1


	//   ....[37]....
        /*0344*/ 	.word	0x00000860
        /*0348*/ 	.word	0x000000ff
        /*034c*/ 	.word	0x000001a0
        /*0350*/ 	.short	0x0100
        /*0352*/ 	.byte	0x04
	.zero		1


	//   ....[38]....
        /*0354*/ 	.word	0x00000870
        /*0358*/ 	.word	0x000000ff
        /*035c*/ 	.word	0x00000098
        /*0360*/ 	.short	0x0100
        /*0362*/ 	.byte	0x04
	.zero		1


	//   ....[39]....
        /*0364*/ 	.word	0x00000880
        /*0368*/ 	.word	0x000000ff
        /*036c*/ 	.word	0x000001a8
        /*0370*/ 	.short	0x0100
        /*0372*/ 	.byte	0x04
	.zero		1


	//   ....[40]....
        /*0374*/ 	.word	0x00000890
        /*0378*/ 	.word	0x000000ff
        /*037c*/ 	.word	0x000000a0
        /*0380*/ 	.short	0x0100
        /*0382*/ 	.byte	0x04
	.zero		1


	//   ....[41]....
        /*0384*/ 	.word	0x000008a0
        /*0388*/ 	.word	0x000000ff
        /*038c*/ 	.word	0x000001b0
        /*0390*/ 	.short	0x0100
        /*0392*/ 	.byte	0x04
	.zero		1


	//   ....[42]....
        /*0394*/ 	.word	0x000008b0
        /*0398*/ 	.word	0x000000ff
        /*039c*/ 	.word	0x000000a8
        /*03a0*/ 	.short	0x0100
        /*03a2*/ 	.byte	0x04
	.zero		1


	//   ....[43]....
        /*03a4*/ 	.word	0x000008c0
        /*03a8*/ 	.word	0x000000ff
        /*03ac*/ 	.word	0x000001b8
        /*03b0*/ 	.short	0x0100
        /*03b2*/ 	.byte	0x04
	.zero		1


	//   ....[44]....
        /*03b4*/ 	.word	0x000008d0
        /*03b8*/ 	.word	0x000000ff
        /*03bc*/ 	.word	0x000000b0
        /*03c0*/ 	.short	0x0100
        /*03c2*/ 	.byte	0x04
	.zero		1


	//   ....[45]....
        /*03c4*/ 	.word	0x000008e0
        /*03c8*/ 	.word	0x000000ff
        /*03cc*/ 	.word	0x000001c0
        /*03d0*/ 	.short	0x0100
        /*03d2*/ 	.byte	0x04
	.zero		1


	//   ....[46]....
        /*03d4*/ 	.word	0x000008f0
        /*03d8*/ 	.word	0x000000ff
        /*03dc*/ 	.word	0x000000b8
        /*03e0*/ 	.short	0x0100
        /*03e2*/ 	.byte	0x04
	.zero		1


	//   ....[47]....
        /*03e4*/ 	.word	0x00000900
        /*03e8*/ 	.word	0x000000ff
        /*03ec*/ 	.word	0x000001c8
        /*03f0*/ 	.short	0x0100
        /*03f2*/ 	.byte	0x04
	.zero		1


	//   ....[48]....
        /*03f4*/ 	.word	0x00000910
        /*03f8*/ 	.word	0x000000ff
        /*03fc*/ 	.word	0x000000c0
        /*0400*/ 	.short	0x0100
        /*0402*/ 	.byte	0x04
	.zero		1


	//   ....[49]....
        /*0404*/ 	.word	0x00000920
        /*0408*/ 	.word	0x000000ff
        /*040c*/ 	.word	0x000001d0
        /*0410*/ 	.short	0x0100
        /*0412*/ 	.byte	0x04
	.zero		1


	//   ....[50]....
        /*0414*/ 	.word	0x00000930
        /*0418*/ 	.word	0x000000ff
        /*041c*/ 	.word	0x000000c8
        /*0420*/ 	.short	0x0100
        /*0422*/ 	.byte	0x04
	.zero		1


	//   ....[51]....
        /*0424*/ 	.word	0x00000940
        /*0428*/ 	.word	0x000000ff
        /*042c*/ 	.word	0x000001d8
        /*0430*/ 	.short	0x0100
        /*0432*/ 	.byte	0x04
	.zero		1


	//   ....[52]....
        /*0434*/ 	.word	0x00000950
        /*0438*/ 	.word	0x000000ff
        /*043c*/ 	.word	0x000000d0
        /*0440*/ 	.short	0x0100
        /*0442*/ 	.byte	0x04
	.zero		1


	//   ....[53]....
        /*0444*/ 	.word	0x00000960
        /*0448*/ 	.word	0x000000ff
        /*044c*/ 	.word	0x000001e0
        /*0450*/ 	.short	0x0100
        /*0452*/ 	.byte	0x04
	.zero		1


	//   ....[54]....
        /*0454*/ 	.word	0x00000970
        /*0458*/ 	.word	0x000000ff
        /*045c*/ 	.word	0x000000d8
        /*0460*/ 	.short	0x0100
        /*0462*/ 	.byte	0x04
	.zero		1


	//   ....[55]....
        /*0464*/ 	.word	0x00000980
        /*0468*/ 	.word	0x000000ff
        /*046c*/ 	.word	0x000001e8
        /*0470*/ 	.short	0x0100
        /*0472*/ 	.byte	0x04
	.zero		1


	//   ....[56]....
        /*0474*/ 	.word	0x00000990
        /*0478*/ 	.word	0x000000ff
        /*047c*/ 	.word	0x000000e0
        /*0480*/ 	.short	0x0100
        /*0482*/ 	.byte	0x04
	.zero		1


	//   ....[57]....
        /*0484*/ 	.word	0x000009a0
        /*0488*/ 	.word	0x000000ff
        /*048c*/ 	.word	0x000001f0
        /*0490*/ 	.short	0x0100
        /*0492*/ 	.byte	0x04
	.zero		1


	//   ....[58]....
        /*0494*/ 	.word	0x000009b0
        /*0498*/ 	.word	0x000000ff
        /*049c*/ 	.word	0x000000e8
        /*04a0*/ 	.short	0x0100
        /*04a2*/ 	.byte	0x04
	.zero		1


	//   ....[59]....
        /*04a4*/ 	.word	0x000009c0
        /*04a8*/ 	.word	0x000000ff
        /*04ac*/ 	.word	0x000001f8
        /*04b0*/ 	.short	0x0100
        /*04b2*/ 	.byte	0x04
	.zero		1


	//   ....[60]....
        /*04b4*/ 	.word	0x000009d0
        /*04b8*/ 	.word	0x000000ff
        /*04bc*/ 	.word	0x000000f0
        /*04c0*/ 	.short	0x0100
        /*04c2*/ 	.byte	0x04
	.zero		1


	//   ....[61]....
        /*04c4*/ 	.word	0x000009e0
        /*04c8*/ 	.word	0x000000ff
        /*04cc*/ 	.word	0x00000200
        /*04d0*/ 	.short	0x0100
        /*04d2*/ 	.byte	0x04
	.zero		1


	//   ....[62]....
        /*04d4*/ 	.word	0x000009f0
        /*04d8*/ 	.word	0x000000ff
        /*04dc*/ 	.word	0x000000f8
        /*04e0*/ 	.short	0x0100
        /*04e2*/ 	.byte	0x04
	.zero		1


	//   ....[63]....
        /*04e4*/ 	.word	0x00000a00
        /*04e8*/ 	.word	0x000000ff
        /*04ec*/ 	.word	0x00000208
        /*04f0*/ 	.short	0x0100
        /*04f2*/ 	.byte	0x04
	.zero		1


	//   ....[64]....
        /*04f4*/ 	.word	0x00000a10
        /*04f8*/ 	.word	0x000000ff
        /*04fc*/ 	.word	0x00000100
        /*0500*/ 	.short	0x0100
        /*0502*/ 	.byte	0x04
	.zero		1


	//   ....[65]....
        /*0504*/ 	.word	0x00000a20
        /*0508*/ 	.word	0x000000ff
        /*050c*/ 	.word	0x00000210
        /*0510*/ 	.short	0x0100
        /*0512*/ 	.byte	0x04
	.zero		1


	//   ....[66]....
        /*0514*/ 	.word	0x00000a30
        /*0518*/ 	.word	0x000000ff
        /*051c*/ 	.word	0x00000108
        /*0520*/ 	.short	0x0100
        /*0522*/ 	.byte	0x04
	.zero		1


	//   ....[67]....
        /*0524*/ 	.word	0x00000a40
        /*0528*/ 	.word	0x000000ff
        /*052c*/ 	.word	0x00000218
        /*0530*/ 	.short	0x0100
        /*0532*/ 	.byte	0x04
	.zero		1


	//   ....[68]....
        /*0534*/ 	.word	0x00000b80
        /*0538*/ 	.word	0x000000ff
        /*053c*/ 	.word	0x00000220
        /*0540*/ 	.short	0x0100
        /*0542*/ 	.byte	0x04
	.zero		1


	//   ....[69]....
        /*0544*/ 	.word	0x00000b90
        /*0548*/ 	.word	0x000000ff
        /*054c*/ 	.word	0x00000230
        /*0550*/ 	.short	0x0100
        /*0552*/ 	.byte	0x04
	.zero		1


	//   ....[70]....
        /*0554*/ 	.word	0x00000ba0
        /*0558*/ 	.word	0x000000ff
        /*055c*/ 	.word	0x00000228
        /*0560*/ 	.short	0x0100
        /*0562*/ 	.byte	0x04
	.zero		1


	//   ....[71]....
        /*0564*/ 	.word	0x00000bb0
        /*0568*/ 	.word	0x000000ff
        /*056c*/ 	.word	0x00000238
        /*0570*/ 	.short	0x0100
        /*0572*/ 	.byte	0x04
	.zero		1


	//   ....[72]....
        /*0574*/ 	.word	0x00000ca0
        /*0578*/ 	.word	0x000000ff
        /*057c*/ 	.word	0x00000240
        /*0580*/ 	.short	0x0100
        /*0582*/ 	.byte	0x06
	.zero		1


	//   ....[73]....
        /*0584*/ 	.word	0x00000cb0
        /*0588*/ 	.word	0x000000ff
        /*058c*/ 	.word	0x00000248
        /*0590*/ 	.short	0x0100
        /*0592*/ 	.byte	0x06
	.zero		1


	//   ....[74]....
        /*0594*/ 	.word	0x00000df0
        /*0598*/ 	.word	0x000000ff
        /*059c*/ 	.word	0x00000250
        /*05a0*/ 	.short	0x0100
        /*05a2*/ 	.byte	0x06
	.zero		1


	//   ....[75]....
        /*05a4*/ 	.word	0x00000e00
        /*05a8*/ 	.word	0x000000ff
        /*05ac*/ 	.word	0x00000260
        /*05b0*/ 	.short	0x0100
        /*05b2*/ 	.byte	0x06
	.zero		1


	//   ....[76]....
        /*05b4*/ 	.word	0x00000e10
        /*05b8*/ 	.word	0x000000ff
        /*05bc*/ 	.word	0x00000258
        /*05c0*/ 	.short	0x0100
        /*05c2*/ 	.byte	0x06
	.zero		1


	//   ....[77]....
        /*05c4*/ 	.word	0x00000e20
        /*05c8*/ 	.word	0x000000ff
        /*05cc*/ 	.word	0x00000268
        /*05d0*/ 	.short	0x0100
        /*05d2*/ 	.byte	0x06
	.zero		1


	//   ....[78]....
        /*05d4*/ 	.word	0x00000f50
        /*05d8*/ 	.word	0x000000ff
        /*05dc*/ 	.word	0x00000270
        /*05e0*/ 	.short	0x0100
        /*05e2*/ 	.byte	0x04
	.zero		1


	//   ....[79]....
        /*05e4*/ 	.word	0x00000f60
        /*05e8*/ 	.word	0x000000ff
        /*05ec*/ 	.word	0x00000290
        /*05f0*/ 	.short	0x0100
        /*05f2*/ 	.byte	0x04
	.zero		1


	//   ....[80]....
        /*05f4*/ 	.word	0x00000f70
        /*05f8*/ 	.word	0x000000ff
        /*05fc*/ 	.word	0x00000278
        /*0600*/ 	.short	0x0100
        /*0602*/ 	.byte	0x04
	.zero		1


	//   ....[81]....
        /*0604*/ 	.word	0x00000f80
        /*0608*/ 	.word	0x000000ff
        /*060c*/ 	.word	0x00000298
        /*0610*/ 	.short	0x0100
        /*0612*/ 	.byte	0x04
	.zero		1


	//   ....[82]....
        /*0614*/ 	.word	0x00000f90
        /*0618*/ 	.word	0x000000ff
        /*061c*/ 	.word	0x00000280
        /*0620*/ 	.short	0x0100
        /*0622*/ 	.byte	0x04
	.zero		1


	//   ....[83]....
        /*0624*/ 	.word	0x00000fa0
        /*0628*/ 	.word	0x000000ff
        /*062c*/ 	.word	0x000002a0
        /*0630*/ 	.short	0x0100
        /*0632*/ 	.byte	0x04
	.zero		1


	//   ....[84]....
        /*0634*/ 	.word	0x00000fb0
        /*0638*/ 	.word	0x000000ff
        /*063c*/ 	.word	0x00000288
        /*0640*/ 	.short	0x0100
        /*0642*/ 	.byte	0x04
	.zero		1


	//   ....[85]....
        /*0644*/ 	.word	0x00000fc0
        /*0648*/ 	.word	0x000000ff
        /*064c*/ 	.word	0x000002a8
        /*0650*/ 	.short	0x0100
        /*0652*/ 	.byte	0x04
	.zero		1


	//   ....[86]....
        /*0654*/ 	.word	0x000010b0
        /*0658*/ 	.word	0x000000ff
        /*065c*/ 	.word	0x000002b0
        /*0660*/ 	.short	0x0100
        /*0662*/ 	.byte	0x04
	.zero		1


	//   ....[87]....
        /*0664*/ 	.word	0x000010c0
        /*0668*/ 	.word	0x000000ff
        /*066c*/ 	.word	0x000002c0
        /*0670*/ 	.short	0x0100
        /*0672*/ 	.byte	0x04
	.zero		1


	//   ....[88]....
        /*0674*/ 	.word	0x000010d0
        /*0678*/ 	.word	0x000000ff
        /*067c*/ 	.word	0x000002b8
        /*0680*/ 	.short	0x0100
        /*0682*/ 	.byte	0x04
	.zero		1


	//   ....[89]....
        /*0684*/ 	.word	0x000010e0
        /*0688*/ 	.word	0x000000ff
        /*068c*/ 	.word	0x000002c8
        /*0690*/ 	.short	0x0100
        /*0692*/ 	.byte	0x04
	.zero		1


	//   ....[90]....
        /*0694*/ 	.word	0x00001d60
        /*0698*/ 	.word	0x00000000
        /*069c*/ 	.word	0x000002c0
        /*06a0*/ 	.short	0x010a
        /*06a2*/ 	.byte	0xff
	.zero		1


	//   ....[91]....
        /*06a4*/ 	.word	0x00001d80
        /*06a8*/ 	.word	0x00000000
        /*06ac*/ 	.word	0x000002b0
        /*06b0*/ 	.short	0x0101
        /*06b2*/ 	.byte	0xff
	.zero		1


	//   ....[92]....
        /*06b4*/ 	.word	0x00001e40
        /*06b8*/ 	.word	0x000000ff
        /*06bc*/ 	.word	0x00000110
        /*06c0*/ 	.short	0x010a
        /*06c2*/ 	.byte	0x04
	.zero		1


	//   ....[93]....
        /*06c4*/ 	.word	0x00001ec0
        /*06c8*/ 	.word	0x000000ff
        /*06cc*/ 	.word	0x00000110
        /*06d0*/ 	.short	0x010a
        /*06d2*/ 	.byte	0x21
	.zero		1


	//   ....[94]....
        /*06d4*/ 	.word	0x00002050
        /*06d8*/ 	.word	0x000000ff
        /*06dc*/ 	.word	0x00000110
        /*06e0*/ 	.short	0x010a
        /*06e2*/ 	.byte	0x08
	.zero		1


	//   ....[95]....
        /*06e4*/ 	.word	0x00002170
        /*06e8*/ 	.word	0x000000ff
        /*06ec*/ 	.word	0x00000248
        /*06f0*/ 	.short	0x0101
        /*06f2*/ 	.byte	0x07
	.zero		1


	//   ....[96]....
        /*06f4*/ 	.word	0x00002190
        /*06f8*/ 	.word	0x000000ff
        /*06fc*/ 	.word	0x00000110
        /*0700*/ 	.short	0x010a
        /*0702*/ 	.byte	0x04
	.zero		1


	//   ....[97]....
        /*0704*/ 	.word	0x00002210
        /*0708*/ 	.word	0x000000ff
        /*070c*/ 	.word	0x00000110
        /*0710*/ 	.short	0x010a
        /*0712*/ 	.byte	0x09
	.zero		1


	//   ....[98]....
        /*0714*/ 	.word	0x000023b0
        /*0718*/ 	.word	0x000000ff
        /*071c*/ 	.word	0x00000110
        /*0720*/ 	.short	0x010a
        /*0722*/ 	.byte	0x06
	.zero		1


	//   ....[99]....
        /*0724*/ 	.word	0x000024e0
        /*0728*/ 	.word	0x00000003
        /*072c*/ 	.word	0x00000250
        /*0730*/ 	.short	0x010a
        /*0732*/ 	.byte	0xff
	.zero		1


	//   ....[100]....
        /*0734*/ 	.word	0x00002630
        /*0738*/ 	.word	0x00000000
        /*073c*/ 	.word	0x00000000
        /*0740*/ 	.short	0x0101
        /*0742*/ 	.byte	0xff
	.zero		1


	//   ....[101]....
        /*0744*/ 	.word	0x00002bd0
        /*0748*/ 	.word	0x000000ff
        /*074c*/ 	.word	0x00000000
        /*0750*/ 	.short	0x010a
        /*0752*/ 	.byte	0x04
	.zero		1


	//   ....[102]....
        /*0754*/ 	.word	0x00002c60
        /*0758*/ 	.word	0x000000ff
        /*075c*/ 	.word	0x00000000
        /*0760*/ 	.short	0x010a
        /*0762*/ 	.byte	0x05
	.zero		1


	//   ....[103]....
        /*0764*/ 	.word	0x00002cf0
        /*0768*/ 	.word	0x000000ff
        /*076c*/ 	.word	0x00000000
        /*0770*/ 	.short	0x010a
        /*0772*/ 	.byte	0x05
	.zero		1


	//   ....[104]....
        /*0774*/ 	.word	0x00002d80
        /*0778*/ 	.word	0x000000ff
        /*077c*/ 	.word	0x00000000
        /*0780*/ 	.short	0x010a
        /*0782*/ 	.byte	0x05
	.zero		1


	//   ....[105]....
        /*0784*/ 	.word	0x00002e10
        /*0788*/ 	.word	0x000000ff
        /*078c*/ 	.word	0x00000000
        /*0790*/ 	.short	0x010a
        /*0792*/ 	.byte	0x05
	.zero		1


	//   ....[106]....
        /*0794*/ 	.word	0x00002ea0
        /*0798*/ 	.word	0x000000ff
        /*079c*/ 	.word	0x00000000
        /*07a0*/ 	.short	0x010a
        /*07a2*/ 	.byte	0x05
	.zero		1


	//   ....[107]....
        /*07a4*/ 	.word	0x00002f30
        /*07a8*/ 	.word	0x000000ff
        /*07ac*/ 	.word	0x00000000
        /*07b0*/ 	.short	0x010a
        /*07b2*/ 	.byte	0x05
	.zero		1


	//   ....[108]....
        /*07b4*/ 	.word	0x00002fc0
        /*07b8*/ 	.word	0x000000ff
        /*07bc*/ 	.word	0x00000000
        /*07c0*/ 	.short	0x010a
        /*07c2*/ 	.byte	0x05
	.zero		1


	//   ....[109]....
        /*07c4*/ 	.word	0x00003050
        /*07c8*/ 	.word	0x000000ff
        /*07cc*/ 	.word	0x00000000
        /*07d0*/ 	.short	0x010a
        /*07d2*/ 	.byte	0x05
	.zero		1


	//   ....[110]....
        /*07d4*/ 	.word	0x000030e0
        /*07d8*/ 	.word	0x000000ff
        /*07dc*/ 	.word	0x00000000
        /*07e0*/ 	.short	0x010a
        /*07e2*/ 	.byte	0x05
	.zero		1


	//   ....[111]....
        /*07e4*/ 	.word	0x00003170
        /*07e8*/ 	.word	0x000000ff
        /*07ec*/ 	.word	0x00000000
        /*07f0*/ 	.short	0x010a
        /*07f2*/ 	.byte	0x05
	.zero		1


	//   ....[112]....
        /*07f4*/ 	.word	0x00003200
        /*07f8*/ 	.word	0x000000ff
        /*07fc*/ 	.word	0x00000000
        /*0800*/ 	.short	0x010a
        /*0802*/ 	.byte	0x05
	.zero		1


	//   ....[113]....
        /*0804*/ 	.word	0x00003290
        /*0808*/ 	.word	0x000000ff
        /*080c*/ 	.word	0x00000000
        /*0810*/ 	.short	0x010a
        /*0812*/ 	.byte	0x05
	.zero		1


	//   ....[114]....
        /*0814*/ 	.word	0x00003320
        /*0818*/ 	.word	0x000000ff
        /*081c*/ 	.word	0x00000000
        /*0820*/ 	.short	0x010a
        /*0822*/ 	.byte	0x05
	.zero		1


	//   ....[115]....
        /*0824*/ 	.word	0x000033b0
        /*0828*/ 	.word	0x000000ff
        /*082c*/ 	.word	0x00000000
        /*0830*/ 	.short	0x010a
        /*0832*/ 	.byte	0x05
	.zero		1


	//   ....[116]....
        /*0834*/ 	.word	0x00003440
        /*0838*/ 	.word	0x000000ff
        /*083c*/ 	.word	0x00000000
        /*0840*/ 	.short	0x010a
        /*0842*/ 	.byte	0x05
	.zero		1


	//   ....[117]....
        /*0844*/ 	.word	0x000034d0
        /*0848*/ 	.word	0x000000ff
        /*084c*/ 	.word	0x00000000
        /*0850*/ 	.short	0x010a
        /*0852*/ 	.byte	0x05
	.zero		1


	//   ....[118]....
        /*0854*/ 	.word	0x00003560
        /*0858*/ 	.word	0x000000ff
        /*085c*/ 	.word	0x00000000
        /*0860*/ 	.short	0x010a
        /*0862*/ 	.byte	0x05
	.zero		1


	//   ....[119]....
        /*0864*/ 	.word	0x000035f0
        /*0868*/ 	.word	0x000000ff
        /*086c*/ 	.word	0x00000000
        /*0870*/ 	.short	0x010a
        /*0872*/ 	.byte	0x05
	.zero		1


	//   ....[120]....
        /*0874*/ 	.word	0x00003680
        /*0878*/ 	.word	0x000000ff
        /*087c*/ 	.word	0x00000000
        /*0880*/ 	.short	0x010a
        /*0882*/ 	.byte	0x05
	.zero		1


	//   ....[121]....
        /*0884*/ 	.word	0x00003710
        /*0888*/ 	.word	0x000000ff
        /*088c*/ 	.word	0x00000000
        /*0890*/ 	.short	0x010a
        /*0892*/ 	.byte	0x05
	.zero		1


	//   ....[122]....
        /*0894*/ 	.word	0x000037a0
        /*0898*/ 	.word	0x000000ff
        /*089c*/ 	.word	0x00000000
        /*08a0*/ 	.short	0x010a
        /*08a2*/ 	.byte	0x05
	.zero		1


	//   ....[123]....
        /*08a4*/ 	.word	0x00003830
        /*08a8*/ 	.word	0x000000ff
        /*08ac*/ 	.word	0x00000000
        /*08b0*/ 	.short	0x010a
        /*08b2*/ 	.byte	0x05
	.zero		1


	//   ....[124]....
        /*08b4*/ 	.word	0x000038c0
        /*08b8*/ 	.word	0x000000ff
        /*08bc*/ 	.word	0x00000000
        /*08c0*/ 	.short	0x010a
        /*08c2*/ 	.byte	0x05
	.zero		1


	//   ....[125]....
        /*08c4*/ 	.word	0x00003950
        /*08c8*/ 	.word	0x000000ff
        /*08cc*/ 	.word	0x00000000
        /*08d0*/ 	.short	0x010a
        /*08d2*/ 	.byte	0x05
	.zero		1


	//   ....[126]....
        /*08d4*/ 	.word	0x000039e0
        /*08d8*/ 	.word	0x000000ff
        /*08dc*/ 	.word	0x00000000
        /*08e0*/ 	.short	0x010a
        /*08e2*/ 	.byte	0x05
	.zero		1


	//   ....[127]....
        /*08e4*/ 	.word	0x00003a70
        /*08e8*/ 	.word	0x000000ff
        /*08ec*/ 	.word	0x00000000
        /*08f0*/ 	.short	0x010a
        /*08f2*/ 	.byte	0x05
	.zero		1


	//   ....[128]....
        /*08f4*/ 	.word	0x00003b00
        /*08f8*/ 	.word	0x000000ff
        /*08fc*/ 	.word	0x00000000
        /*0900*/ 	.short	0x010a
        /*0902*/ 	.byte	0x05
	.zero		1


	//   ....[129]....
        /*0904*/ 	.word	0x00003b90
        /*0908*/ 	.word	0x000000ff
        /*090c*/ 	.word	0x00000000
        /*0910*/ 	.short	0x010a
        /*0912*/ 	.byte	0x05
	.zero		1


	//   ....[130]....
        /*0914*/ 	.word	0x00003c20
        /*0918*/ 	.word	0x000000ff
        /*091c*/ 	.word	0x00000000
        /*0920*/ 	.short	0x010a
        /*0922*/ 	.byte	0x05
	.zero		1


	//   ....[131]....
        /*0924*/ 	.word	0x00003cb0
        /*0928*/ 	.word	0x000000ff
        /*092c*/ 	.word	0x00000000
        /*0930*/ 	.short	0x010a
        /*0932*/ 	.byte	0x05
	.zero		1


	//   ....[132]....
        /*0934*/ 	.word	0x00003d40
        /*0938*/ 	.word	0x000000ff
        /*093c*/ 	.word	0x00000000
        /*0940*/ 	.short	0x010a
        /*0942*/ 	.byte	0x05
	.zero		1


	//   ....[133]....
        /*0944*/ 	.word	0x00003dd0
        /*0948*/ 	.word	0x000000ff
        /*094c*/ 	.word	0x00000000
        /*0950*/ 	.short	0x010a
        /*0952*/ 	.byte	0x05
	.zero		1


	//   ....[134]....
        /*0954*/ 	.word	0x00003e70
        /*0958*/ 	.word	0x00000000
        /*095c*/ 	.word	0x00000000
        /*0960*/ 	.short	0x010a
        /*0962*/ 	.byte	0xff
	.zero		1


	//   ....[135]....
        /*0964*/ 	.word	0x00003fb0
        /*0968*/ 	.word	0x00000002
        /*096c*/ 	.word	0x000002b0
        /*0970*/ 	.short	0x010a
        /*0972*/ 	.byte	0xff
	.zero		1


	//   ....[136]....
        /*0974*/ 	.word	0x00004010
        /*0978*/ 	.word	0x00000004
        /*097c*/ 	.word	0x00000000
        /*0980*/ 	.short	0x0101
        /*0982*/ 	.byte	0xff
	.zero		1


	//   ....[137]....
        /*0984*/ 	.word	0x00004030
        /*0988*/ 	.word	0x000000ff
        /*098c*/ 	.word	0x00000260
        /*0990*/ 	.short	0x010a
        /*0992*/ 	.byte	0x04
	.zero		1


	//   ....[138]....
        /*0994*/ 	.word	0x00004150
        /*0998*/ 	.word	0x00000002
        /*099c*/ 	.word	0x00000250
        /*09a0*/ 	.short	0x010a
        /*09a2*/ 	.byte	0xff
	.zero		1


	//   ....[139]....
        /*09a4*/ 	.word	0x00004260
        /*09a8*/ 	.word	0x00000002
        /*09ac*/ 	.word	0x00000000
        /*09b0*/ 	.short	0x0101
        /*09b2*/ 	.byte	0xff
	.zero		1


	//   ....[140]....
        /*09b4*/ 	.word	0x000042f0
        /*09b8*/ 	.word	0x000000ff
        /*09bc*/ 	.word	0x00000260
        /*09c0*/ 	.short	0x0106
        /*09c2*/ 	.byte	0x04
	.zero		1


	//   ....[141]....
        /*09c4*/ 	.word	0x00004310
        /*09c8*/ 	.word	0x000000ff
        /*09cc*/ 	.word	0x00000260
        /*09d0*/ 	.short	0x010a
        /*09d2*/ 	.byte	0x04
	.zero		1


	//   ....[142]....
        /*09d4*/ 	.word	0x000043a0
        /*09d8*/ 	.word	0x000000ff
        /*09dc*/ 	.word	0x00000260
        /*09e0*/ 	.short	0x0106
        /*09e2*/ 	.byte	0x07
	.zero		1


	//   ....[143]....
        /*09e4*/ 	.word	0x000043e0
        /*09e8*/ 	.word	0x00000000
        /*09ec*/ 	.word	0x00000260
        /*09f0*/ 	.short	0x010a
        /*09f2*/ 	.byte	0xff
	.zero		1


	//   ....[144]....
        /*09f4*/ 	.word	0x000048e0
        /*09f8*/ 	.word	0x00000000
        /*09fc*/ 	.word	0x00000250
        /*0a00*/ 	.short	0x010a
        /*0a02*/ 	.byte	0xff
	.zero		1


	//   ....[145]....
        /*0a04*/ 	.word	0x000049e0
        /*0a08*/ 	.word	0x00000003
        /*0a0c*/ 	.word	0x00000000
        /*0a10*/ 	.short	0x0101
        /*0a12*/ 	.byte	0xff
	.zero		1


	//   ....[146]....
        /*0a14*/ 	.word	0x000049f0
        /*0a18*/ 	.word	0x000000ff
        /*0a1c*/ 	.word	0x00000000
        /*0a20*/ 	.short	0x010a
        /*0a22*/ 	.byte	0x04
	.zero		1


	//   ....[147]....
        /*0a24*/ 	.word	0x00004a10
        /*0a28*/ 	.word	0x000000ff
        /*0a2c*/ 	.word	0x00000290
        /*0a30*/ 	.short	0x010a
        /*0a32*/ 	.byte	0x13
	.zero		1


	//   ....[148]....
        /*0a34*/ 	.word	0x00004b50
        /*0a38*/ 	.word	0x000000ff
        /*0a3c*/ 	.word	0x00000000
        /*0a40*/ 	.short	0x010a
        /*0a42*/ 	.byte	0x06
	.zero		1


	//   ....[149]....
        /*0a44*/ 	.word	0x00004c50
        /*0a48*/ 	.word	0x000000ff
        /*0a4c*/ 	.word	0x00000000
        /*0a50*/ 	.short	0x010a
        /*0a52*/ 	.byte	0x04
	.zero		1


	//   ....[150]....
        /*0a54*/ 	.word	0x00004e30
        /*0a58*/ 	.word	0x000000ff
        /*0a5c*/ 	.word	0x00000000
        /*0a60*/ 	.short	0x010a
        /*0a62*/ 	.byte	0x04
	.zero		1


	//   ....[151]....
        /*0a64*/ 	.word	0x00004ec0
        /*0a68*/ 	.word	0x000000ff
        /*0a6c*/ 	.word	0x00000000
        /*0a70*/ 	.short	0x010a
        /*0a72*/ 	.byte	0x05
	.zero		1


	//   ....[152]....
        /*0a74*/ 	.word	0x00004f50
        /*0a78*/ 	.word	0x000000ff
        /*0a7c*/ 	.word	0x00000000
        /*0a80*/ 	.short	0x010a
        /*0a82*/ 	.byte	0x05
	.zero		1


	//   ....[153]....
        /*0a84*/ 	.word	0x00004fe0
        /*0a88*/ 	.word	0x000000ff
        /*0a8c*/ 	.word	0x00000000
        /*0a90*/ 	.short	0x010a
        /*0a92*/ 	.byte	0x04
	.zero		1


	//   ....[154]....
        /*0a94*/ 	.word	0x00005500
        /*0a98*/ 	.word	0x00000008
        /*0a9c*/ 	.word	0x00000250
        /*0aa0*/ 	.short	0x010a
        /*0aa2*/ 	.byte	0xff
	.zero		1


	//   ....[155]....
        /*0aa4*/ 	.word	0x00005670
        /*0aa8*/ 	.word	0x00000000
        /*0aac*/ 	.word	0x00000000
        /*0ab0*/ 	.short	0x0101
        /*0ab2*/ 	.byte	0xff
	.zero		1


	//   ....[156]....
        /*0ab4*/ 	.word	0x00005b50
        /*0ab8*/ 	.word	0x000000ff
        /*0abc*/ 	.word	0x00000248
        /*0ac0*/ 	.short	0x010a
        /*0ac2*/ 	.byte	0x15
	.zero		1


	//   ....[157]....
        /*0ac4*/ 	.word	0x00005ce0
        /*0ac8*/ 	.word	0x000000ff
        /*0acc*/ 	.word	0x00000230
        /*0ad0*/ 	.short	0x010a
        /*0ad2*/ 	.byte	0x15
	.zero		1


	//   ....[158]....
        /*0ad4*/ 	.word	0x00005e50
        /*0ad8*/ 	.word	0x000000ff
        /*0adc*/ 	.word	0x00000220
        /*0ae0*/ 	.short	0x010b
        /*0ae2*/ 	.byte	0x15
	.zero		1


	//   ....[159]....
        /*0ae4*/ 	.word	0x00005e60
        /*0ae8*/ 	.word	0x000000ff
        /*0aec*/ 	.word	0x00000000
        /*0af0*/ 	.short	0x0101
        /*0af2*/ 	.byte	0x27
	.zero		1


	//   ....[160]....
        /*0af4*/ 	.word	0x00005e70
        /*0af8*/ 	.word	0x000000ff
        /*0afc*/ 	.word	0x00000238
        /*0b00*/ 	.short	0x010a
        /*0b02*/ 	.byte	0x15
	.zero		1


	//   ....[161]....
        /*0b04*/ 	.word	0x00006050
        /*0b08*/ 	.word	0x000000ff
        /*0b0c*/ 	.word	0x00000228
        /*0b10*/ 	.short	0x010b
        /*0b12*/ 	.byte	0x15
	.zero		1


	//   ....[162]....
        /*0b14*/ 	.word	0x00006060
        /*0b18*/ 	.word	0x000000ff
        /*0b1c*/ 	.word	0x00000000
        /*0b20*/ 	.short	0x0101
        /*0b22*/ 	.byte	0x26
	.zero		1


	//   ....[163]....
        /*0b24*/ 	.word	0x00006090
        /*0b28*/ 	.word	0x000000ff
        /*0b2c*/ 	.word	0x00000230
        /*0b30*/ 	.short	0x010a
        /*0b32*/ 	.byte	0x15
	.zero		1


	//   ....[164]....
        /*0b34*/ 	.word	0x000060d0
        /*0b38*/ 	.word	0x00000000
        /*0b3c*/ 	.word	0x00000238
        /*0b40*/ 	.short	0x010a
        /*0b42*/ 	.byte	0xff
	.zero		1


	//   ....[165]....
        /*0b44*/ 	.word	0x00006400
        /*0b48*/ 	.word	0x00000003
        /*0b4c*/ 	.word	0x00000250
        /*0b50*/ 	.short	0x010a
        /*0b52*/ 	.byte	0xff
	.zero		1


	//   ....[166]....
        /*0b54*/ 	.word	0x00006580
        /*0b58*/ 	.word	0x00000000
        /*0b5c*/ 	.word	0x00000000
        /*0b60*/ 	.short	0x0101
        /*0b62*/ 	.byte	0xff
	.zero		1


	//   ....[167]....
        /*0b64*/ 	.word	0x000070c0
        /*0b68*/ 	.word	0x00000002
        /*0b6c*/ 	.word	0x00000220
        /*0b70*/ 	.short	0x010a
        /*0b72*/ 	.byte	0xff
	.zero		1


	//   ....[168]....
        /*0b74*/ 	.word	0x00007130
        /*0b78*/ 	.word	0x00000064
        /*0b7c*/ 	.word	0x00000270
        /*0b80*/ 	.short	0x010a
        /*0b82*/ 	.byte	0xff
	.zero		1


	//   ....[169]....
        /*0b84*/ 	.word	0x00007220
        /*0b88*/ 	.word	0x00000002
        /*0b8c*/ 	.word	0x00000220
        /*0b90*/ 	.short	0x010a
        /*0b92*/ 	.byte	0xff
	.zero		1


	//   ....[170]....
        /*0b94*/ 	.word	0x00007330
        /*0b98*/ 	.word	0x00000000
        /*0b9c*/ 	.word	0x00000000
        /*0ba0*/ 	.short	0x0101
        /*0ba2*/ 	.byte	0xff
	.zero		1


	//   ....[171]....
        /*0ba4*/ 	.word	0x000073b0
        /*0ba8*/ 	.word	0x00000064
        /*0bac*/ 	.word	0x00000270
        /*0bb0*/ 	.short	0x010a
        /*0bb2*/ 	.byte	0xff
	.zero		1


	//   ....[172]....
        /*0bb4*/ 	.word	0x00007f00
        /*0bb8*/ 	.word	0x0000006d
        /*0bbc*/ 	.word	0x00000220
        /*0bc0*/ 	.short	0x010a
        /*0bc2*/ 	.byte	0xff
	.zero		1


	//   ....[173]....
        /*0bc4*/ 	.word	0x00007fd0
        /*0bc8*/ 	.word	0x0000006d
        /*0bcc*/ 	.word	0x00000220
        /*0bd0*/ 	.short	0x010a
        /*0bd2*/ 	.byte	0xff
	.zero		1


	//   ....[174]....
        /*0bd4*/ 	.word	0x000080e0
        /*0bd8*/ 	.word	0x00000000
        /*0bdc*/ 	.word	0x00000000
        /*0be0*/ 	.short	0x0101
        /*0be2*/ 	.byte	0xff
	.zero		1


	//   ....[175]....
        /*0be4*/ 	.word	0x00008570
        /*0be8*/ 	.word	0x000000ff
        /*0bec*/ 	.word	0x00000000
        /*0bf0*/ 	.short	0x0101
        /*0bf2*/ 	.byte	0x04
	.zero		1


	//   ....[176]....
        /*0bf4*/ 	.word	0x00008d80
        /*0bf8*/ 	.word	0x00000000
        /*0bfc*/ 	.word	0x000002c0
        /*0c00*/ 	.short	0x010a
        /*0c02*/ 	.byte	0xff
	.zero		1


	//   ....[177]....
        /*0c04*/ 	.word	0x00008de0
        /*0c08*/ 	.word	0x00000000
        /*0c0c*/ 	.word	0x00000110
        /*0c10*/ 	.short	0x010a
        /*0c12*/ 	.byte	0xff
	.zero		1


	//   ....[178]....
        /*0c14*/ 	.word	0x00008e40
        /*0c18*/ 	.word	0x00000000
        /*0c1c*/ 	.word	0x00000110
        /*0c20*/ 	.short	0x010a
        /*0c22*/ 	.byte	0xff
	.zero		1


	//   ....[179]....
        /*0c24*/ 	.word	0x00008e90
        /*0c28*/ 	.word	0x00000003
        /*0c2c*/ 	.word	0x00000250
        /*0c30*/ 	.short	0x010a
        /*0c32*/ 	.byte	0xff
	.zero		1


	//   ....[180]....
        /*0c34*/ 	.word	0x00008ef0
        /*0c38*/ 	.word	0x00000000
        /*0c3c*/ 	.word	0x00000000
        /*0c40*/ 	.short	0x010a
        /*0c42*/ 	.byte	0xff
	.zero		1


	//   ....[181]....
        /*0c44*/ 	.word	0x00008f50
        /*0c48*/ 	.word	0x00000000
        /*0c4c*/ 	.word	0x00000000
        /*0c50*/ 	.short	0x010a
        /*0c52*/ 	.byte	0xff
	.zero		1


	//   ....[182]....
        /*0c54*/ 	.word	0x00008fb0
        /*0c58*/ 	.word	0x00000000
        /*0c5c*/ 	.word	0x00000000
        /*0c60*/ 	.short	0x010a
        /*0c62*/ 	.byte	0xff
	.zero		1


	//   ....[183]....
        /*0c64*/ 	.word	0x00009010
        /*0c68*/ 	.word	0x00000000
        /*0c6c*/ 	.word	0x00000000
        /*0c70*/ 	.short	0x010a
        /*0c72*/ 	.byte	0xff
	.zero		1


	//   ....[184]....
        /*0c74*/ 	.word	0x00009070
        /*0c78*/ 	.word	0x00000000
        /*0c7c*/ 	.word	0x00000000
        /*0c80*/ 	.short	0x010a
        /*0c82*/ 	.byte	0xff
	.zero		1


	//   ....[185]....
        /*0c84*/ 	.word	0x000090d0
        /*0c88*/ 	.word	0x00000000
        /*0c8c*/ 	.word	0x00000000
        /*0c90*/ 	.short	0x010a
        /*0c92*/ 	.byte	0xff
	.zero		1


	//   ....[186]....
        /*0c94*/ 	.word	0x00009130
        /*0c98*/ 	.word	0x00000000
        /*0c9c*/ 	.word	0x00000000
        /*0ca0*/ 	.short	0x010a
        /*0ca2*/ 	.byte	0xff
	.zero		1


	//   ....[187]....
        /*0ca4*/ 	.word	0x00009190
        /*0ca8*/ 	.word	0x00000000
        /*0cac*/ 	.word	0x00000000
        /*0cb0*/ 	.short	0x010a
        /*0cb2*/ 	.byte	0xff
	.zero		1


	//   ....[188]....
        /*0cb4*/ 	.word	0x000091f0
        /*0cb8*/ 	.word	0x00000000
        /*0cbc*/ 	.word	0x00000000
        /*0cc0*/ 	.short	0x010a
        /*0cc2*/ 	.byte	0xff
	.zero		1


	//   ....[189]....
        /*0cc4*/ 	.word	0x00009250
        /*0cc8*/ 	.word	0x00000000
        /*0ccc*/ 	.word	0x00000000
        /*0cd0*/ 	.short	0x010a
        /*0cd2*/ 	.byte	0xff
	.zero		1


	//   ....[190]....
        /*0cd4*/ 	.word	0x000092b0
        /*0cd8*/ 	.word	0x00000000
        /*0cdc*/ 	.word	0x00000000
        /*0ce0*/ 	.short	0x010a
        /*0ce2*/ 	.byte	0xff
	.zero		1


	//   ....[191]....
        /*0ce4*/ 	.word	0x00009310
        /*0ce8*/ 	.word	0x00000000
        /*0cec*/ 	.word	0x00000000
        /*0cf0*/ 	.short	0x010a
        /*0cf2*/ 	.byte	0xff
	.zero		1


	//   ....[192]....
        /*0cf4*/ 	.word	0x00009370
        /*0cf8*/ 	.word	0x00000000
        /*0cfc*/ 	.word	0x00000000
        /*0d00*/ 	.short	0x010a
        /*0d02*/ 	.byte	0xff
	.zero		1


	//   ....[193]....
        /*0d04*/ 	.word	0x000093d0
        /*0d08*/ 	.word	0x00000000
        /*0d0c*/ 	.word	0x00000000
        /*0d10*/ 	.short	0x010a
        /*0d12*/ 	.byte	0xff
	.zero		1


	//   ....[194]....
        /*0d14*/ 	.word	0x00009430
        /*0d18*/ 	.word	0x00000000
        /*0d1c*/ 	.word	0x00000000
        /*0d20*/ 	.short	0x010a
        /*0d22*/ 	.byte	0xff
	.zero		1


	//   ....[195]....
        /*0d24*/ 	.word	0x00009490
        /*0d28*/ 	.word	0x00000000
        /*0d2c*/ 	.word	0x00000000
        /*0d30*/ 	.short	0x010a
        /*0d32*/ 	.byte	0xff
	.zero		1


	//   ....[196]....
        /*0d34*/ 	.word	0x000094f0
        /*0d38*/ 	.word	0x00000000
        /*0d3c*/ 	.word	0x00000000
        /*0d40*/ 	.short	0x010a
        /*0d42*/ 	.byte	0xff
	.zero		1


	//   ....[197]....
        /*0d44*/ 	.word	0x00009550
        /*0d48*/ 	.word	0x00000000
        /*0d4c*/ 	.word	0x00000000
        /*0d50*/ 	.short	0x010a
        /*0d52*/ 	.byte	0xff
	.zero		1


	//   ....[198]....
        /*0d54*/ 	.word	0x000095b0
        /*0d58*/ 	.word	0x00000000
        /*0d5c*/ 	.word	0x00000000
        /*0d60*/ 	.short	0x010a
        /*0d62*/ 	.byte	0xff
	.zero		1


	//   ....[199]....
        /*0d64*/ 	.word	0x00009610
        /*0d68*/ 	.word	0x00000000
        /*0d6c*/ 	.word	0x00000000
        /*0d70*/ 	.short	0x010a
        /*0d72*/ 	.byte	0xff
	.zero		1


	//   ....[200]....
        /*0d74*/ 	.word	0x00009670
        /*0d78*/ 	.word	0x00000000
        /*0d7c*/ 	.word	0x00000000
        /*0d80*/ 	.short	0x010a
        /*0d82*/ 	.byte	0xff
	.zero		1


	//   ....[201]....
        /*0d84*/ 	.word	0x000096d0
        /*0d88*/ 	.word	0x00000000
        /*0d8c*/ 	.word	0x00000000
        /*0d90*/ 	.short	0x010a
        /*0d92*/ 	.byte	0xff
	.zero		1


	//   ....[202]....
        /*0d94*/ 	.word	0x00009730
        /*0d98*/ 	.word	0x00000000
        /*0d9c*/ 	.word	0x00000000
        /*0da0*/ 	.short	0x010a
        /*0da2*/ 	.byte	0xff
	.zero		1


	//   ....[203]....
        /*0da4*/ 	.word	0x00009790
        /*0da8*/ 	.word	0x00000000
        /*0dac*/ 	.word	0x00000000
        /*0db0*/ 	.short	0x010a
        /*0db2*/ 	.byte	0xff
	.zero		1


	//   ....[204]....
        /*0db4*/ 	.word	0x000097f0
        /*0db8*/ 	.word	0x00000000
        /*0dbc*/ 	.word	0x00000000
        /*0dc0*/ 	.short	0x010a
        /*0dc2*/ 	.byte	0xff
	.zero		1


	//   ....[205]....
        /*0dc4*/ 	.word	0x00009850
        /*0dc8*/ 	.word	0x00000000
        /*0dcc*/ 	.word	0x00000000
        /*0dd0*/ 	.short	0x010a
        /*0dd2*/ 	.byte	0xff
	.zero		1


	//   ....[206]....
        /*0dd4*/ 	.word	0x000098b0
        /*0dd8*/ 	.word	0x00000000
        /*0ddc*/ 	.word	0x00000000
        /*0de0*/ 	.short	0x010a
        /*0de2*/ 	.byte	0xff
	.zero		1


	//   ....[207]....
        /*0de4*/ 	.word	0x00009910
        /*0de8*/ 	.word	0x00000000
        /*0dec*/ 	.word	0x00000000
        /*0df0*/ 	.short	0x010a
        /*0df2*/ 	.byte	0xff
	.zero		1


	//   ....[208]....
        /*0df4*/ 	.word	0x00009970
        /*0df8*/ 	.word	0x00000000
        /*0dfc*/ 	.word	0x00000000
        /*0e00*/ 	.short	0x010a
        /*0e02*/ 	.byte	0xff
	.zero		1


	//   ....[209]....
        /*0e04*/ 	.word	0x000099d0
        /*0e08*/ 	.word	0x00000000
        /*0e0c*/ 	.word	0x00000000
        /*0e10*/ 	.short	0x010a
        /*0e12*/ 	.byte	0xff
	.zero		1


	//   ....[210]....
        /*0e14*/ 	.word	0x00009a30
        /*0e18*/ 	.word	0x00000000
        /*0e1c*/ 	.word	0x00000000
        /*0e20*/ 	.short	0x010a
        /*0e22*/ 	.byte	0xff
	.zero		1


	//   ....[211]....
        /*0e24*/ 	.word	0x00009a90
        /*0e28*/ 	.word	0x00000000
        /*0e2c*/ 	.word	0x00000000
        /*0e30*/ 	.short	0x010a
        /*0e32*/ 	.byte	0xff
	.zero		1


	//   ....[212]....
        /*0e34*/ 	.word	0x00009af0
        /*0e38*/ 	.word	0x00000000
        /*0e3c*/ 	.word	0x00000000
        /*0e40*/ 	.short	0x010a
        /*0e42*/ 	.byte	0xff
	.zero		1


	//   ....[213]....
        /*0e44*/ 	.word	0x00009b40
        /*0e48*/ 	.word	0x00000002
        /*0e4c*/ 	.word	0x000002b0
        /*0e50*/ 	.short	0x010a
        /*0e52*/ 	.byte	0xff
	.zero		1


	//   ....[214]....
        /*0e54*/ 	.word	0x00009ba0
        /*0e58*/ 	.word	0x00000002
        /*0e5c*/ 	.word	0x00000260
        /*0e60*/ 	.short	0x010a
        /*0e62*/ 	.byte	0xff
	.zero		1


	//   ....[215]....
        /*0e64*/ 	.word	0x00009bf0
        /*0e68*/ 	.word	0x00000002
        /*0e6c*/ 	.word	0x00000250
        /*0e70*/ 	.short	0x010a
        /*0e72*/ 	.byte	0xff
	.zero		1


	//   ....[216]....
        /*0e74*/ 	.word	0x00009c50
        /*0e78*/ 	.word	0x00000000
        /*0e7c*/ 	.word	0x00000260
        /*0e80*/ 	.short	0x010a
        /*0e82*/ 	.byte	0xff
	.zero		1


	//   ....[217]....
        /*0e84*/ 	.word	0x00009ca0
        /*0e88*/ 	.word	0x00000000
        /*0e8c*/ 	.word	0x00000250
        /*0e90*/ 	.short	0x010a
        /*0e92*/ 	.byte	0xff
	.zero		1


	//   ....[218]....
        /*0e94*/ 	.word	0x00009d00
        /*0e98*/ 	.word	0x00000003
        /*0e9c*/ 	.word	0x00000290
        /*0ea0*/ 	.short	0x010a
        /*0ea2*/ 	.byte	0xff
	.zero		1


	//   ....[219]....
        /*0ea4*/ 	.word	0x00009d60
        /*0ea8*/ 	.word	0x00000000
        /*0eac*/ 	.word	0x00000000
        /*0eb0*/ 	.short	0x010a
        /*0eb2*/ 	.byte	0xff
	.zero		1


	//   ....[220]....
        /*0eb4*/ 	.word	0x00009dc0
        /*0eb8*/ 	.word	0x00000000
        /*0ebc*/ 	.word	0x00000000
        /*0ec0*/ 	.short	0x010a
        /*0ec2*/ 	.byte	0xff
	.zero		1


	//   ....[221]....
        /*0ec4*/ 	.word	0x00009e20
        /*0ec8*/ 	.word	0x00000000
        /*0ecc*/ 	.word	0x00000000
        /*0ed0*/ 	.short	0x010a
        /*0ed2*/ 	.byte	0xff
	.zero		1


	//   ....[222]....
        /*0ed4*/ 	.word	0x00009e80
        /*0ed8*/ 	.word	0x00000000
        /*0edc*/ 	.word	0x00000000
        /*0ee0*/ 	.short	0x010a
        /*0ee2*/ 	.byte	0xff
	.zero		1


	//   ....[223]....
        /*0ee4*/ 	.word	0x00009ee0
        /*0ee8*/ 	.word	0x00000000
        /*0eec*/ 	.word	0x00000000
        /*0ef0*/ 	.short	0x010a
        /*0ef2*/ 	.byte	0xff
	.zero		1


	//   ....[224]....
        /*0ef4*/ 	.word	0x00009f30
        /*0ef8*/ 	.word	0x00000008
        /*0efc*/ 	.word	0x00000250
        /*0f00*/ 	.short	0x010a
        /*0f02*/ 	.byte	0xff
	.zero		1


	//   ....[225]....
        /*0f04*/ 	.word	0x00009f90
        /*0f08*/ 	.word	0x00000000
        /*0f0c*/ 	.word	0x00000248
        /*0f10*/ 	.short	0x010a
        /*0f12*/ 	.byte	0xff
	.zero		1


	//   ....[226]....
        /*0f14*/ 	.word	0x00009ff0
        /*0f18*/ 	.word	0x00000005
        /*0f1c*/ 	.word	0x00000230
        /*0f20*/ 	.short	0x010a
        /*0f22*/ 	.byte	0xff
	.zero		1


	//   ....[227]....
        /*0f24*/ 	.word	0x0000a050
        /*0f28*/ 	.word	0x00000005
        /*0f2c*/ 	.word	0x00000238
        /*0f30*/ 	.short	0x010a
        /*0f32*/ 	.byte	0xff
	.zero		1


	//   ....[228]....
        /*0f34*/ 	.word	0x0000a0b0
        /*0f38*/ 	.word	0x00000000
        /*0f3c*/ 	.word	0x00000230
        /*0f40*/ 	.short	0x010a
        /*0f42*/ 	.byte	0xff
	.zero		1


	//   ....[229]....
        /*0f44*/ 	.word	0x0000a100
        /*0f48*/ 	.word	0x00000003
        /*0f4c*/ 	.word	0x00000250
        /*0f50*/ 	.short	0x010a
        /*0f52*/ 	.byte	0xff
	.zero		1


	//   ....[230]....
        /*0f54*/ 	.word	0x0000a150
        /*0f58*/ 	.word	0x00000002
        /*0f5c*/ 	.word	0x00000220
        /*0f60*/ 	.short	0x010a
        /*0f62*/ 	.byte	0xff
	.zero		1


	//   ....[231]....
        /*0f64*/ 	.word	0x0000a1a0
        /*0f68*/ 	.word	0x00000064
        /*0f6c*/ 	.word	0x00000270
        /*0f70*/ 	.short	0x010a
        /*0f72*/ 	.byte	0xff
	.zero		1


	//   ....[232]....
        /*0f74*/ 	.word	0x0000a1f0
        /*0f78*/ 	.word	0x0000006d
        /*0f7c*/ 	.word	0x00000220
        /*0f80*/ 	.short	0x010a
        /*0f82*/ 	.byte	0xff
	.zero		1


	//----- nvinfo : EIATTR_NUM_MBARRIERS
	.align		4
.L_47:
        /*0f84*/ 	.byte	0x03, 0x38
        /*0f86*/ 	.short	0x005a


	//----- nvinfo : EIATTR_EXIT_INSTR_OFFSETS
	.align		4
        /*0f88*/ 	.byte	0x04, 0x1c
        /*0f8a*/ 	.short	(.L_49 - .L_48)


	//   ....[0]....
.L_48:
        /*0f8c*/ 	.word	0x00003ea0


	//   ....[1]....
        /*0f90*/ 	.word	0x000043b0


	//   ....[2]....
        /*0f94*/ 	.word	0x00004410


	//   ....[3]....
        /*0f98*/ 	.word	0x00005240


	//   ....[4]....
        /*0f9c*/ 	.word	0x00006100


	//   ....[5]....
        /*0fa0*/ 	.word	0x00006140


	//   ....[6]....
        /*0fa4*/ 	.word	0x00008d70


	//----- nvinfo : EIATTR_MAX_THREADS
	.align		4
.L_49:
        /*0fa8*/ 	.byte	0x04, 0x05
        /*0faa*/ 	.short	(.L_51 - .L_50)
.L_50:
        /*0fac*/ 	.word	0x00000100
        /*0fb0*/ 	.word	0x00000001
        /*0fb4*/ 	.word	0x00000001


	//----- nvinfo : EIATTR_CRS_STACK_SIZE
	.align		4
.L_51:
        /*0fb8*/ 	.byte	0x04, 0x1e
        /*0fba*/ 	.short	(.L_53 - .L_52)
.L_52:
        /*0fbc*/ 	.word	0x00000000


	//----- nvinfo : EIATTR_CBANK_PARAM_SIZE
	.align		4
.L_53:
        /*0fc0*/ 	.byte	0x03, 0x19
        /*0fc2*/ 	.short	0x0800


	//----- nvinfo : EIATTR_PARAM_CBANK
	.align		4
        /*0fc4*/ 	.byte	0x04, 0x0a
        /*0fc6*/ 	.short	(.L_55 - .L_54)
	.align		4
.L_54:
        /*0fc8*/ 	.word	index@(.nv.constant0._ZN7cutlass13device_kernelINS_4gemm6kernel13GemmUniversalIN4cute5tupleIJiiiiEEENS1_10collective13CollectiveMmaINS1_35MainloopSm100TmaUmmaWarpSpecializedILi34ELi2ELi4ENS5_IJNS4_1CILi8EEENSA_ILi1EEESC_EEEEENS5_IJNSA_ILi64EEENSA_ILi128EEENSA_ILi32EEEEEENS_12float_e4m3_tENS5_IJlSC_lEEESJ_SK_NS4_8TiledMMAINS4_8MMA_AtomIJNS4_10MMA_TraitsINS4_19SM100_MMA_F8F6F4_SSEJSJ_SJ_fSF_SG_NS4_17integral_constantINS4_4UMMA5MajorELSR_0EEESS_NSP_INSQ_7ScaleInELST_0EEESU_EEEEEENS4_6LayoutINS5_IJSC_SC_SC_EEENS5_IJNSA_ILi0EEESZ_SZ_EEEEENS5_IJNS4_10UnderscoreES12_S12_EEEEENS4_13SM90_TMA_LOADENS4_14ComposedLayoutINS4_7SwizzleILi1ELi4ELi3EEENS4_18smem_ptr_flag_bitsILi8EEENSX_INS5_IJSB_SH_EEENS5_IJSH_SC_EEEEEEEvNS4_8identityENS4_23SM90_TMA_LOAD_MULTICASTES1E_vS1F_EENS_8epilogue10collective18CollectiveEpilogueINS1I_23Sm100TmaWarpSpecializedILi2ELi2ELi32ELb0ELb0EEEJSI_NS5_IJNSX_ISF_SC_EES1N_EEESJ_SK_SJ_SK_NS1I_6fusion15FusionCallbacksIS1M_NS1P_17LinearCombinationISJ_fSJ_fLNS_15FloatRoundStyleE2EEESI_S1O_JEEENS4_5SM1004TMEM4LOAD26SM100_TMEM_LOAD_16dp32b32xES15_NS16_INS17_ILi2ELi4ELi3EEES1A_NSX_INS5_IJSB_SF_EEENS5_IJSF_SC_EEEEEEENS4_39AutoVectorizingCopyWithAssumedAlignmentILi128EEENS4_14SM90_TMA_STOREES23_S25_S25_EEEvvEEEEvNT_6ParamsE)
        /*0fcc*/ 	.short	0x0380
        /*0fce*/ 	.short	0x0800


	//----- nvinfo : EIATTR_SW_WAR
	.align		4
.L_55:
        /*0fd0*/ 	.byte	0x04, 0x36
        /*0fd2*/ 	.short	(.L_57 - .L_56)
.L_56:
        /*0fd4*/ 	.word	0x00000008
.L_57:


//--------------------- .nv.callgraph             --------------------------
	.section	.nv.callgraph,"",@"SHT_CUDA_CALLGRAPH"
	.align	4
	.sectionentsize	8
	.align		4
        /*0000*/ 	.word	0x00000000
	.align		4
        /*0004*/ 	.word	0xffffffff
	.align		4
        /*0008*/ 	.word	index@(_ZN7cutlass13device_kernelINS_4gemm6kernel13GemmUniversalIN4cute5tupleIJiiiiEEENS1_10collective13CollectiveMmaINS1_35MainloopSm100TmaUmmaWarpSpecializedILi34ELi2ELi4ENS5_IJNS4_1CILi8EEENSA_ILi1EEESC_EEEEENS5_IJNSA_ILi64EEENSA_ILi128EEENSA_ILi32EEEEEENS_12float_e4m3_tENS5_IJlSC_lEEESJ_SK_NS4_8TiledMMAINS4_8MMA_AtomIJNS4_10MMA_TraitsINS4_19SM100_MMA_F8F6F4_SSEJSJ_SJ_fSF_SG_NS4_17integral_constantINS4_4UMMA5MajorELSR_0EEESS_NSP_INSQ_7ScaleInELST_0EEESU_EEEEEENS4_6LayoutINS5_IJSC_SC_SC_EEENS5_IJNSA_ILi0EEESZ_SZ_EEEEENS5_IJNS4_10UnderscoreES12_S12_EEEEENS4_13SM90_TMA_LOADENS4_14ComposedLayoutINS4_7SwizzleILi1ELi4ELi3EEENS4_18smem_ptr_flag_bitsILi8EEENSX_INS5_IJSB_SH_EEENS5_IJSH_SC_EEEEEEEvNS4_8identityENS4_23SM90_TMA_LOAD_MULTICASTES1E_vS1F_EENS_8epilogue10collective18CollectiveEpilogueINS1I_23Sm100TmaWarpSpecializedILi2ELi2ELi32ELb0ELb0EEEJSI_NS5_IJNSX_ISF_SC_EES1N_EEESJ_SK_SJ_SK_NS1I_6fusion15FusionCallbacksIS1M_NS1P_17LinearCombinationISJ_fSJ_fLNS_15FloatRoundStyleE2EEESI_S1O_JEEENS4_5SM1004TMEM4LOAD26SM100_TMEM_LOAD_16dp32b32xES15_NS16_INS17_ILi2ELi4ELi3EEES1A_NSX_INS5_IJSB_SF_EEENS5_IJSF_SC_EEEEEEENS4_39AutoVectorizingCopyWithAssumedAlignmentILi128EEENS4_14SM90_TMA_STOREES23_S25_S25_EEEvvEEEEvNT_6ParamsE)
	.align		4
        /*000c*/ 	.word	index@(__assertfail)
	.align		4
        /*0010*/ 	.word	0x00000000
	.align		4
        /*0014*/ 	.word	0xfffffffe
	.align		4
        /*0018*/ 	.word	0x00000000
	.align		4
        /*001c*/ 	.word	0xfffffffd
	.align		4
        /*0020*/ 	.word	0x00000000
	.align		4
        /*0024*/ 	.word	0xfffffffc


//--------------------- .nv.constant4             --------------------------
	.section	.nv.constant4,"a",@progbits
	.align	8
	.align		8
.nv.constant4:
        /*0000*/ 	.dword	__assertfail
	.align		8
        /*0008*/ 	.dword	__unnamed_1
	.align		8
        /*0010*/ 	.dword	__unnamed_2
	.align		8
        /*0018*/ 	.dword	_ZN40_INTERNAL_59cf45f8_4_k_cu_99f51eaf_291174cuda3std3__45__cpo5beginE
	.align		8
        /*0020*/ 	.dword	_ZN40_INTERNAL_59cf45f8_4_k_cu_99f51eaf_291174cuda3std3__45__cpo3endE
	.align		8
        /*0028*/ 	.dword	_ZN40_INTERNAL_59cf45f8_4_k_cu_99f51eaf_291174cuda3std3__45__cpo6cbeginE
	.align		8
        /*0030*/ 	.dword	_ZN40_INTERNAL_59cf45f8_4_k_cu_99f51eaf_291174cuda3std3__45__cpo4cendE
	.align		8
        /*0038*/ 	.dword	_ZN40_INTERNAL_59cf45f8_4_k_cu_99f51eaf_291174cuda3std3__442_GLOBAL__N__59cf45f8_4_k_cu_99f51eaf_291176ignoreE
	.align		8
        /*0040*/ 	.dword	_ZN40_INTERNAL_59cf45f8_4_k_cu_99f51eaf_291174cuda3std3__419piecewise_constructE
	.align		8
        /*0048*/ 	.dword	_ZN40_INTERNAL_59cf45f8_4_k_cu_99f51eaf_291174cuda3std3__48in_placeE
	.align		8
        /*0050*/ 	.dword	_ZN40_INTERNAL_59cf45f8_4_k_cu_99f51eaf_291174cuda3std6ranges3__45__cpo4swapE
	.align		8
        /*0058*/ 	.dword	_ZN40_INTERNAL_59cf45f8_4_k_cu_99f51eaf_291174cuda3std6ranges3__45__cpo9iter_moveE
	.align		8
        /*0060*/ 	.dword	_ZN40_INTERNAL_59cf45f8_4_k_cu_99f51eaf_291174cute7productE
	.align		8
        /*0068*/ 	.dword	_ZN40_INTERNAL_59cf45f8_4_k_cu_99f51eaf_291174cute1_E
	.align		8
        /*0070*/ 	.dword	$str$25
	.align		8
        /*0078*/ 	.dword	$str$26
	.align		8
        /*0080*/ 	.dword	$str$27
	.align		8
        /*0088*/ 	.dword	$str$28


//--------------------- .text._ZN7cutlass13device_kernelINS_4gemm6kernel13GemmUniversalIN4cute5tupleIJiiiiEEENS1_10collective13CollectiveMmaINS1_35MainloopSm100TmaUmmaWarpSpecializedILi34ELi2ELi4ENS5_IJNS4_1CILi8EEENSA_ILi1EEESC_EEEEENS5_IJNSA_ILi64EEENSA_ILi128EEENSA_ILi32EEEEEENS_12float_e4m3_tENS5_IJlSC_lEEESJ_SK_NS4_8TiledMMAINS4_8MMA_AtomIJNS4_10MMA_TraitsINS4_19SM100_MMA_F8F6F4_SSEJSJ_SJ_fSF_SG_NS4_17integral_constantINS4_4UMMA5MajorELSR_0EEESS_NSP_INSQ_7ScaleInELST_0EEESU_EEEEEENS4_6LayoutINS5_IJSC_SC_SC_EEENS5_IJNSA_ILi0EEESZ_SZ_EEEEENS5_IJNS4_10UnderscoreES12_S12_EEEEENS4_13SM90_TMA_LOADENS4_14ComposedLayoutINS4_7SwizzleILi1ELi4ELi3EEENS4_18smem_ptr_flag_bitsILi8EEENSX_INS5_IJSB_SH_EEENS5_IJSH_SC_EEEEEEEvNS4_8identityENS4_23SM90_TMA_LOAD_MULTICASTES1E_vS1F_EENS_8epilogue10collective18CollectiveEpilogueINS1I_23Sm100TmaWarpSpecializedILi2ELi2ELi32ELb0ELb0EEEJSI_NS5_IJNSX_ISF_SC_EES1N_EEESJ_SK_SJ_SK_NS1I_6fusion15FusionCallbacksIS1M_NS1P_17LinearCombinationISJ_fSJ_fLNS_15FloatRoundStyleE2EEESI_S1O_JEEENS4_5SM1004TMEM4LOAD26SM100_TMEM_LOAD_16dp32b32xES15_NS16_INS17_ILi2ELi4ELi3EEES1A_NSX_INS5_IJSB_SF_EEENS5_IJSF_SC_EEEEEEENS4_39AutoVectorizingCopyWithAssumedAlignmentILi128EEENS4_14SM90_TMA_STOREES23_S25_S25_EEEvvEEEEvNT_6ParamsE --------------------------
	.section	.text._ZN7cutlass13device_kernelINS_4gemm6kernel13GemmUniversalIN4cute5tupleIJiiiiEEENS1_10collective13CollectiveMmaINS1_35MainloopSm100TmaUmmaWarpSpecializedILi34ELi2ELi4ENS5_IJNS4_1CILi8EEENSA_ILi1EEESC_EEEEENS5_IJNSA_ILi64EEENSA_ILi128EEENSA_ILi32EEEEEENS_12float_e4m3_tENS5_IJlSC_lEEESJ_SK_NS4_8TiledMMAINS4_8MMA_AtomIJNS4_10MMA_TraitsINS4_19SM100_MMA_F8F6F4_SSEJSJ_SJ_fSF_SG_NS4_17integral_constantINS4_4UMMA5MajorELSR_0EEESS_NSP_INSQ_7ScaleInELST_0EEESU_EEEEEENS4_6LayoutINS5_IJSC_SC_SC_EEENS5_IJNSA_ILi0EEESZ_SZ_EEEEENS5_IJNS4_10UnderscoreES12_S12_EEEEENS4_13SM90_TMA_LOADENS4_14ComposedLayoutINS4_7SwizzleILi1ELi4ELi3EEENS4_18smem_ptr_flag_bitsILi8EEENSX_INS5_IJSB_SH_EEENS5_IJSH_SC_EEEEEEEvNS4_8identityENS4_23SM90_TMA_LOAD_MULTICASTES1E_vS1F_EENS_8epilogue10collective18CollectiveEpilogueINS1I_23Sm100TmaWarpSpecializedILi2ELi2ELi32ELb0ELb0EEEJSI_NS5_IJNSX_ISF_SC_EES1N_EEESJ_SK_SJ_SK_NS1I_6fusion15FusionCallbacksIS1M_NS1P_17LinearCombinationISJ_fSJ_fLNS_15FloatRoundStyleE2EEESI_S1O_JEEENS4_5SM1004TMEM4LOAD26SM100_TMEM_LOAD_16dp32b32xES15_NS16_INS17_ILi2ELi4ELi3EEES1A_NSX_INS5_IJSB_SF_EEENS5_IJSF_SC_EEEEEEENS4_39AutoVectorizingCopyWithAssumedAlignmentILi128EEENS4_14SM90_TMA_STOREES23_S25_S25_EEEvvEEEEvNT_6ParamsE,"ax",@progbits
	.align	128
.text._ZN7cutlass13device_kernelINS_4gemm6kernel13GemmUniversalIN4cute5tupleIJiiiiEEENS1_10collective13CollectiveMmaINS1_35MainloopSm100TmaUmmaWarpSpecializedILi34ELi2ELi4ENS5_IJNS4_1CILi8EEENSA_ILi1EEESC_EEEEENS5_IJNSA_ILi64EEENSA_ILi128EEENSA_ILi32EEEEEENS_12float_e4m3_tENS5_IJlSC_lEEESJ_SK_NS4_8TiledMMAINS4_8MMA_AtomIJNS4_10MMA_TraitsINS4_19SM100_MMA_F8F6F4_SSEJSJ_SJ_fSF_SG_NS4_17integral_constantINS4_4UMMA5MajorELSR_0EEESS_NSP_INSQ_7ScaleInELST_0EEESU_EEEEEENS4_6LayoutINS5_IJSC_SC_SC_EEENS5_IJNSA_ILi0EEESZ_SZ_EEEEENS5_IJNS4_10UnderscoreES12_S12_EEEEENS4_13SM90_TMA_LOADENS4_14ComposedLayoutINS4_7SwizzleILi1ELi4ELi3EEENS4_18smem_ptr_flag_bitsILi8EEENSX_INS5_IJSB_SH_EEENS5_IJSH_SC_EEEEEEEvNS4_8identityENS4_23SM90_TMA_LOAD_MULTICASTES1E_vS1F_EENS_8epilogue10collective18CollectiveEpilogueINS1I_23Sm100TmaWarpSpecializedILi2ELi2ELi32ELb0ELb0EEEJSI_NS5_IJNSX_ISF_SC_EES1N_EEESJ_SK_SJ_SK_NS1I_6fusion15FusionCallbacksIS1M_NS1P_17LinearCombinationISJ_fSJ_fLNS_15FloatRoundStyleE2EEESI_S1O_JEEENS4_5SM1004TMEM4LOAD26SM100_TMEM_LOAD_16dp32b32xES15_NS16_INS17_ILi2ELi4ELi3EEES1A_NSX_INS5_IJSB_SF_EEENS5_IJSF_SC_EEEEEEENS4_39AutoVectorizingCopyWithAssumedAlignmentILi128EEENS4_14SM90_TMA_STOREES23_S25_S25_EEEvvEEEEvNT_6ParamsE:
        .type           _ZN7cutlass13device_kernelINS_4gemm6kernel13GemmUniversalIN4cute5tupleIJiiiiEEENS1_10collective13CollectiveMmaINS1_35MainloopSm100TmaUmmaWarpSpecializedILi34ELi2ELi4ENS5_IJNS4_1CILi8EEENSA_ILi1EEESC_EEEEENS5_IJNSA_ILi64EEENSA_ILi128EEENSA_ILi32EEEEEENS_12float_e4m3_tENS5_IJlSC_lEEESJ_SK_NS4_8TiledMMAINS4_8MMA_AtomIJNS4_10MMA_TraitsINS4_19SM100_MMA_F8F6F4_SSEJSJ_SJ_fSF_SG_NS4_17integral_constantINS4_4UMMA5MajorELSR_0EEESS_NSP_INSQ_7ScaleInELST_0EEESU_EEEEEENS4_6LayoutINS5_IJSC_SC_SC_EEENS5_IJNSA_ILi0EEESZ_SZ_EEEEENS5_IJNS4_10UnderscoreES12_S12_EEEEENS4_13SM90_TMA_LOADENS4_14ComposedLayoutINS4_7SwizzleILi1ELi4ELi3EEENS4_18smem_ptr_flag_bitsILi8EEENSX_INS5_IJSB_SH_EEENS5_IJSH_SC_EEEEEEEvNS4_8identityENS4_23SM90_TMA_LOAD_MULTICASTES1E_vS1F_EENS_8epilogue10collective18CollectiveEpilogueINS1I_23Sm100TmaWarpSpecializedILi2ELi2ELi32ELb0ELb0EEEJSI_NS5_IJNSX_ISF_SC_EES1N_EEESJ_SK_SJ_SK_NS1I_6fusion15FusionCallbacksIS1M_NS1P_17LinearCombinationISJ_fSJ_fLNS_15FloatRoundStyleE2EEESI_S1O_JEEENS4_5SM1004TMEM4LOAD26SM100_TMEM_LOAD_16dp32b32xES15_NS16_INS17_ILi2ELi4ELi3EEES1A_NSX_INS5_IJSB_SF_EEENS5_IJSF_SC_EEEEEEENS4_39AutoVectorizingCopyWithAssumedAlignmentILi128EEENS4_14SM90_TMA_STOREES23_S25_S25_EEEvvEEEEvNT_6ParamsE,@function
        .size           _ZN7cutlass13device_kernelINS_4gemm6kernel13GemmUniversalIN4cute5tupleIJiiiiEEENS1_10collective13CollectiveMmaINS1_35MainloopSm100TmaUmmaWarpSpecializedILi34ELi2ELi4ENS5_IJNS4_1CILi8EEENSA_ILi1EEESC_EEEEENS5_IJNSA_ILi64EEENSA_ILi128EEENSA_ILi32EEEEEENS_12float_e4m3_tENS5_IJlSC_lEEESJ_SK_NS4_8TiledMMAINS4_8MMA_AtomIJNS4_10MMA_TraitsINS4_19SM100_MMA_F8F6F4_SSEJSJ_SJ_fSF_SG_NS4_17integral_constantINS4_4UMMA5MajorELSR_0EEESS_NSP_INSQ_7ScaleInELST_0EEESU_EEEEEENS4_6LayoutINS5_IJSC_SC_SC_EEENS5_IJNSA_ILi0EEESZ_SZ_EEEEENS5_IJNS4_10UnderscoreES12_S12_EEEEENS4_13SM90_TMA_LOADENS4_14ComposedLayoutINS4_7SwizzleILi1ELi4ELi3EEENS4_18smem_ptr_flag_bitsILi8EEENSX_INS5_IJSB_SH_EEENS5_IJSH_SC_EEEEEEEvNS4_8identityENS4_23SM90_TMA_LOAD_MULTICASTES1E_vS1F_EENS_8epilogue10collective18CollectiveEpilogueINS1I_23Sm100TmaWarpSpecializedILi2ELi2ELi32ELb0ELb0EEEJSI_NS5_IJNSX_ISF_SC_EES1N_EEESJ_SK_SJ_SK_NS1I_6fusion15FusionCallbacksIS1M_NS1P_17LinearCombinationISJ_fSJ_fLNS_15FloatRoundStyleE2EEESI_S1O_JEEENS4_5SM1004TMEM4LOAD26SM100_TMEM_LOAD_16dp32b32xES15_NS16_INS17_ILi2ELi4ELi3EEES1A_NSX_INS5_IJSB_SF_EEENS5_IJSF_SC_EEEEEEENS4_39AutoVectorizingCopyWithAssumedAlignmentILi128EEENS4_14SM90_TMA_STOREES23_S25_S25_EEEvvEEEEvNT_6ParamsE,(.L_x_240 - _ZN7cutlass13device_kernelINS_4gemm6kernel13GemmUniversalIN4cute5tupleIJiiiiEEENS1_10collective13CollectiveMmaINS1_35MainloopSm100TmaUmmaWarpSpecializedILi34ELi2ELi4ENS5_IJNS4_1CILi8EEENSA_ILi1EEESC_EEEEENS5_IJNSA_ILi64EEENSA_ILi128EEENSA_ILi32EEEEEENS_12float_e4m3_tENS5_IJlSC_lEEESJ_SK_NS4_8TiledMMAINS4_8MMA_AtomIJNS4_10MMA_TraitsINS4_19SM100_MMA_F8F6F4_SSEJSJ_SJ_fSF_SG_NS4_17integral_constantINS4_4UMMA5MajorELSR_0EEESS_NSP_INSQ_7ScaleInELST_0EEESU_EEEEEENS4_6LayoutINS5_IJSC_SC_SC_EEENS5_IJNSA_ILi0EEESZ_SZ_EEEEENS5_IJNS4_10UnderscoreES12_S12_EEEEENS4_13SM90_TMA_LOADENS4_14ComposedLayoutINS4_7SwizzleILi1ELi4ELi3EEENS4_18smem_ptr_flag_bitsILi8EEENSX_INS5_IJSB_SH_EEENS5_IJSH_SC_EEEEEEEvNS4_8identityENS4_23SM90_TMA_LOAD_MULTICASTES1E_vS1F_EENS_8epilogue10collective18CollectiveEpilogueINS1I_23Sm100TmaWarpSpecializedILi2ELi2ELi32ELb0ELb0EEEJSI_NS5_IJNSX_ISF_SC_EES1N_EEESJ_SK_SJ_SK_NS1I_6fusion15FusionCallbacksIS1M_NS1P_17LinearCombinationISJ_fSJ_fLNS_15FloatRoundStyleE2EEESI_S1O_JEEENS4_5SM1004TMEM4LOAD26SM100_TMEM_LOAD_16dp32b32xES15_NS16_INS17_ILi2ELi4ELi3EEES1A_NSX_INS5_IJSB_SF_EEENS5_IJSF_SC_EEEEEEENS4_39AutoVectorizingCopyWithAssumedAlignmentILi128EEENS4_14SM90_TMA_STOREES23_S25_S25_EEEvvEEEEvNT_6ParamsE)
        .other          _ZN7cutlass13device_kernelINS_4gemm6kernel13GemmUniversalIN4cute5tupleIJiiiiEEENS1_10collective13CollectiveMmaINS1_35MainloopSm100TmaUmmaWarpSpecializedILi34ELi2ELi4ENS5_IJNS4_1CILi8EEENSA_ILi1EEESC_EEEEENS5_IJNSA_ILi64EEENSA_ILi128EEENSA_ILi32EEEEEENS_12float_e4m3_tENS5_IJlSC_lEEESJ_SK_NS4_8TiledMMAINS4_8MMA_AtomIJNS4_10MMA_TraitsINS4_19SM100_MMA_F8F6F4_SSEJSJ_SJ_fSF_SG_NS4_17integral_constantINS4_4UMMA5MajorELSR_0EEESS_NSP_INSQ_7ScaleInELST_0EEESU_EEEEEENS4_6LayoutINS5_IJSC_SC_SC_EEENS5_IJNSA_ILi0EEESZ_SZ_EEEEENS5_IJNS4_10UnderscoreES12_S12_EEEEENS4_13SM90_TMA_LOADENS4_14ComposedLayoutINS4_7SwizzleILi1ELi4ELi3EEENS4_18smem_ptr_flag_bitsILi8EEENSX_INS5_IJSB_SH_EEENS5_IJSH_SC_EEEEEEEvNS4_8identityENS4_23SM90_TMA_LOAD_MULTICASTES1E_vS1F_EENS_8epilogue10collective18CollectiveEpilogueINS1I_23Sm100TmaWarpSpecializedILi2ELi2ELi32ELb0ELb0EEEJSI_NS5_IJNSX_ISF_SC_EES1N_EEESJ_SK_SJ_SK_NS1I_6fusion15FusionCallbacksIS1M_NS1P_17LinearCombinationISJ_fSJ_fLNS_15FloatRoundStyleE2EEESI_S1O_JEEENS4_5SM1004TMEM4LOAD26SM100_TMEM_LOAD_16dp32b32xES15_NS16_INS17_ILi2ELi4ELi3EEES1A_NSX_INS5_IJSB_SF_EEENS5_IJSF_SC_EEEEEEENS4_39AutoVectorizingCopyWithAssumedAlignmentILi128EEENS4_14SM90_TMA_STOREES23_S25_S25_EEEvvEEEEvNT_6ParamsE,@"STO_CUDA_ENTRY STV_DEFAULT"
_ZN7cutlass13device_kernelINS_4gemm6kernel13GemmUniversalIN4cute5tupleIJiiiiEEENS1_10collective13CollectiveMmaINS1_35MainloopSm100TmaUmmaWarpSpecializedILi34ELi2ELi4ENS5_IJNS4_1CILi8EEENSA_ILi1EEESC_EEEEENS5_IJNSA_ILi64EEENSA_ILi128EEENSA_ILi32EEEEEENS_12float_e4m3_tENS5_IJlSC_lEEESJ_SK_NS4_8TiledMMAINS4_8MMA_AtomIJNS4_10MMA_TraitsINS4_19SM100_MMA_F8F6F4_SSEJSJ_SJ_fSF_SG_NS4_17integral_constantINS4_4UMMA5MajorELSR_0EEESS_NSP_INSQ_7ScaleInELST_0EEESU_EEEEEENS4_6LayoutINS5_IJSC_SC_SC_EEENS5_IJNSA_ILi0EEESZ_SZ_EEEEENS5_IJNS4_10UnderscoreES12_S12_EEEEENS4_13SM90_TMA_LOADENS4_14ComposedLayoutINS4_7SwizzleILi1ELi4ELi3EEENS4_18smem_ptr_flag_bitsILi8EEENSX_INS5_IJSB_SH_EEENS5_IJSH_SC_EEEEEEEvNS4_8identityENS4_23SM90_TMA_LOAD_MULTICASTES1E_vS1F_EENS_8epilogue10collective18CollectiveEpilogueINS1I_23Sm100TmaWarpSpecializedILi2ELi2ELi32ELb0ELb0EEEJSI_NS5_IJNSX_ISF_SC_EES1N_EEESJ_SK_SJ_SK_NS1I_6fusion15FusionCallbacksIS1M_NS1P_17LinearCombinationISJ_fSJ_fLNS_15FloatRoundStyleE2EEESI_S1O_JEEENS4_5SM1004TMEM4LOAD26SM100_TMEM_LOAD_16dp32b32xES15_NS16_INS17_ILi2ELi4ELi3EEES1A_NSX_INS5_IJSB_SF_EEENS5_IJSF_SC_EEEEEEENS4_39AutoVectorizingCopyWithAssumedAlignmentILi128EEENS4_14SM90_TMA_STOREES23_S25_S25_EEEvvEEEEvNT_6ParamsE:
[----:B------:R-:W1:Y:S01]  /*0000*/  LDC R1, c[0x0][0x37c] ;  /* 0x0000df00ff017b82 */ /* 0x000e620000000800 */
[----:B------:R-:W2:Y:S01]  /*0010*/  S2R R93, SR_TID.X ;  /* 0x00000000005d7919 */ /* 0x000ea20000002100 */
[----:B------:R-:W3:Y:S01]  /*0020*/  LDCU.64 UR8, c[0x0][0x890] ;  /* 0x00011200ff0877ac */ /* 0x000ee20008000a00 */
[----:B------:R-:W-:Y:S02]  /*0030*/  PRMT R84, RZ, 0x7610, R84 ;  /* 0x00007610ff547816 */ /* 0x000fe40000000054 */
[----:B------:R-:W-:Y:S01]  /*0040*/  ELECT P3, URZ, PT ;  /* 0x0000000000ff782f */ /* 0x000fe20003860000 */
[----:B---3--:R-:W-:-:S04]  /*0050*/  UISETP.NE.U32.AND UP0, UPT, UR8, URZ, UPT ;  /* 0x000000ff0800728c */ /* 0x008fc8000bf05070 */
[----:B------:R-:W-:Y:S01]  /*0060*/  UISETP.NE.AND.EX UP0, UPT, UR9, URZ, UPT, UP0 ;  /* 0x000000ff0900728c */ /* 0x000fe2000bf05300 */
[----:B--2---:R-:W-:-:S05]  /*0070*/  SHF.R.U32.HI R85, RZ, 0x5, R93 ;  /* 0x00000005ff557819 */ /* 0x004fca000001165d */
[----:B------:R-:W2:Y:S02]  /*0080*/  SHFL.IDX PT, R0, R85, RZ, 0x1f ;  /* 0x00001fff55007589 */ /* 0x000ea400000e0000 */
[----:B--2---:R-:W-:Y:S01]  /*0090*/  R2UR UR18, R0 ;  /* 0x00000000001272ca */ /* 0x004fe200000e0000 */
[----:B-1----:R-:W-:-:S14]  /*00a0*/  BRA.U UP0, `(.L_x_0) ;  /* 0x0000000100307547 */ /* 0x002fdc000b800000 */
[----:B------:R-:W1:Y:S02]  /*00b0*/  LDCU.64 UR4, c[0x0][0x888] ;  /* 0x00011100ff0477ac */ /* 0x000e640008000a00 */
[----:B-1----:R-:W-:-:S04]  /*00c0*/  UISETP.NE.U32.AND UP0, UPT, UR4, URZ, UPT ;  /* 0x000000ff0400728c */ /* 0x002fc8000bf05070 */
[----:B------:R-:W-:-:S09]  /*00d0*/  UISETP.NE.AND.EX UP0, UPT, UR5, URZ, UPT, UP0 ;  /* 0x000000ff0500728c */ /* 0x000fd2000bf05300 */
[----:B------:R-:W-:Y:S05]  /*00e0*/  BRA.U !UP0, `(.L_x_1) ;  /* 0x0000000108147547 */ /* 0x000fea000b800000 */
[----:B------:R-:W1:Y:S01]  /*00f0*/  LDC.64 R2, c[0x0][0x888] ;  /* 0x00022200ff027b82 */ /* 0x000e620000000a00 */
[----:B------:R-:W1:Y:S02]  /*0100*/  LDCU.64 UR4, c[0x0][0x358] ;  /* 0x00006b00ff0477ac */ /* 0x000e640008000a00 */
[----:B-1----:R1:W5:Y:S01]  /*0110*/  LDG.E R41, desc[UR4][R2.64] ;  /* 0x0000000402297981 */ /* 0x002362000c1e1900 */
[----:B------:R-:W-:Y:S01]  /*0120*/  HFMA2 R84, -RZ, RZ, 0, 5.9604644775390625e-08 ;  /* 0x00000001ff547431 */ /* 0x000fe200000001ff */
[----:B------:R-:W-:Y:S05]  /*0130*/  BRA `(.L_x_0) ;  /* 0x00000000000c7947 */ /* 0x000fea0003800000 */
.L_x_1:
[----:B------:R-:W1:Y:S01]  /*0140*/  LDCU UR4, c[0x0][0x880] ;  /* 0x00011000ff0477ac */ /* 0x000e620008000800 */
[----:B------:R-:W-:Y:S01]  /*0150*/  HFMA2 R84, -RZ, RZ, 0, 5.9604644775390625e-08 ;  /* 0x00000001ff547431 */ /* 0x000fe200000001ff */
[----:B-1----:R-:W-:-:S07]  /*0160*/  MOV R41, UR4 ;  /* 0x0000000400297c02 */ /* 0x002fce0008000f00 */
.L_x_0:
[----:B------:R-:W2:Y:S02]  /*0170*/  LDCU.64 UR4, c[0x0][0x8b0] ;  /* 0x00011600ff0477ac */ /* 0x000ea40008000a00 */
[----:B--2---:R-:W-:-:S04]  /*0180*/  UISETP.NE.U32.AND UP0, UPT, UR4, URZ, UPT ;  /* 0x000000ff0400728c */ /* 0x004fc8000bf05070 */
[----:B------:R-:W-:-:S09]  /*0190*/  UISETP.NE.AND.EX UP0, UPT, UR5, URZ, UPT, UP0 ;  /* 0x000000ff0500728c */ /* 0x000fd2000bf05300 */
[----:B------:R-:W-:Y:S05]  /*01a0*/  BRA.U UP0, `(.L_x_2) ;  /* 0x0000000100287547 */ /* 0x000fea000b800000 */
[----:B------:R-:W2:Y:S02]  /*01b0*/  LDCU.64 UR4, c[0x0][0x8a8] ;  /* 0x00011500ff0477ac */ /* 0x000ea40008000a00 */
[----:B--2---:R-:W-:-:S04]  /*01c0*/  UISETP.NE.U32.AND UP0, UPT, UR4, URZ, UPT ;  /* 0x000000ff0400728c */ /* 0x004fc8000bf05070 */
[----:B------:R-:W-:-:S09]  /*01d0*/  UISETP.NE.AND.EX UP0, UPT, UR5, URZ, UPT, UP0 ;  /* 0x000000ff0500728c */ /* 0x000fd2000bf05300 */
[----:B------:R-:W-:Y:S05]  /*01e0*/  BRA.U !UP0, `(.L_x_3) ;  /* 0x0000000108107547 */ /* 0x000fea000b800000 */
[----:B------:R-:W2:Y:S01]  /*01f0*/  LDC.64 R38, c[0x0][0x8a8] ;  /* 0x00022a00ff267b82 */ /* 0x000ea20000000a00 */
[----:B------:R-:W2:Y:S02]  /*0200*/  LDCU.64 UR4, c[0x0][0x358] ;  /* 0x00006b00ff0477ac */ /* 0x000ea40008000a00 */
[----:B--2---:R2:W5:Y:S01]  /*0210*/  LDG.E R38, desc[UR4][R38.64] ;  /* 0x0000000426267981 */ /* 0x004562000c1e1900 */
[----:B------:R-:W-:Y:S05]  /*0220*/  BRA `(.L_x_2) ;  /* 0x0000000000087947 */ /* 0x000fea0003800000 */
.L_x_3:
[----:B------:R-:W2:Y:S02]  /*0230*/  LDCU UR4, c[0x0][0x8a0] ;  /* 0x00011400ff0477ac */ /* 0x000ea40008000800 */
[----:B--2---:R-:W-:Y:S02]  /*0240*/  MOV R38, UR4 ;  /* 0x0000000400267c02 */ /* 0x004fe40008000f00 */
.L_x_2:
[----:B------:R-:W-:Y:S01]  /*0250*/  IMAD.U32 R0, RZ, RZ, UR18 ;  /* 0x00000012ff007e24 */ /* 0x000fe2000f8e00ff */
[----:B------:R-:W-:Y:S04]  /*0260*/  BSSY.RECONVERGENT B0, `(.L_x_4) ;  /* 0x000000c000007945 */ /* 0x000fe80003800200 */
[C---:B------:R-:W-:Y:S02]  /*0270*/  ISETP.NE.OR P1, PT, R0.reuse, 0x1, !P3 ;  /* 0x000000010000780c */ /* 0x040fe40005f25670 */
[----:B------:R-:W-:-:S11]  /*0280*/  ISETP.NE.OR P0, PT, R0, 0x3, !P3 ;  /* 0x000000030000780c */ /* 0x000fd60005f05670 */
[----:B------:R-:W-:Y:S05]  /*0290*/  @P1 BRA `(.L_x_5) ;  /* 0x0000000000201947 */ /* 0x000fea0003800000 */
[----:B------:R-:W3:Y:S02]  /*02a0*/  LDCU.64 UR4, c[0x0][0x348] ;  /* 0x00006900ff0477ac */ /* 0x000ee40008000a00 */
[----:B---3--:R-:W-:Y:S02]  /*02b0*/  UIADD3 UR6, UP1, UPT, UR4, 0x80, URZ ;  /* 0x0000008004067890 */ /* 0x008fe4000ff3e0ff */
[----:B------:R-:W-:Y:S02]  /*02c0*/  UIADD3 UR4, UP0, UPT, UR4, 0x180, URZ ;  /* 0x0000018004047890 */ /* 0x000fe4000ff1e0ff */
[----:B------:R-:W-:Y:S02]  /*02d0*/  UIADD3.X UR7, UPT, UPT, URZ, UR5, URZ, UP1, !UPT ;  /* 0x00000005ff077290 */ /* 0x000fe40008ffe4ff */
[----:B------:R-:W-:-:S07]  /*02e0*/  UIADD3.X UR5, UPT, UPT, URZ, UR5, URZ, UP0, !UPT ;  /* 0x00000005ff057290 */ /* 0x000fce00087fe4ff */
[----:B------:R3:W-:Y:S02]  /*02f0*/  UTMACCTL.PF [UR6] ;  /* 0x00000000060079b9 */ /* 0x0007e40008040000 */
[----:B------:R3:W-:Y:S02]  /*0300*/  UTMACCTL.PF [UR4] ;  /* 0x00000000040079b9 */ /* 0x0007e40008040000 */
[----:B---3--:R-:W-:Y:S01]  /*0310*/  NOP ;  /* 0x0000000000007918 */ /* 0x008fe20000000000 */
.L_x_5:
[----:B------:R-:W-:Y:S05]  /*0320*/  BSYNC.RECONVERGENT B0 ;  /* 0x0000000000007941 */ /* 0x000fea0003800200 */
.L_x_4:
[----:B------:R-:W-:Y:S04]  /*0330*/  BSSY.RECONVERGENT B0, `(.L_x_6) ;  /* 0x000000a000007945 */ /* 0x000fe80003800200 */
        /* <DEDUP_REMOVED lines=9> */
.L_x_7:
[----:B------:R-:W-:Y:S05]  /*03d0*/  BSYNC.RECONVERGENT B0 ;  /* 0x0000000000007941 */ /* 0x000fea0003800200 */
.L_x_6:
[----:B------:R-:W3:Y:S01]  /*03e0*/  LDCU.64 UR4, c[0x0][0x888] ;  /* 0x00011100ff0477ac */ /* 0x000ee20008000a00 */
[----:B------:R-:W-:Y:S02]  /*03f0*/  UISETP.EQ.U32.AND UP2, UPT, UR8, URZ, UPT ;  /* 0x000000ff0800728c */ /* 0x000fe4000bf42070 */
[----:B------:R-:W-:Y:S02]  /*0400*/  UPLOP3.LUT UP3, UPT, UPT, UPT, UPT, 0x80, 0x8 ;  /* 0x000000000008789c */ /* 0x000fe40003f6f070 */
[----:B---3--:R-:W-:-:S04]  /*0410*/  UISETP.NE.U32.AND UP0, UPT, UR4, URZ, UPT ;  /* 0x000000ff0400728c */ /* 0x008fc8000bf05070 */
[----:B------:R-:W-:-:S04]  /*0420*/  UISETP.NE.AND.EX UP1, UPT, UR5, URZ, UPT, UP0 ;  /* 0x000000ff0500728c */ /* 0x000fc8000bf25300 */
[----:B------:R-:W-:-:S04]  /*0430*/  UISETP.EQ.OR.EX UP4, UPT, UR9, URZ, !UP1, UP2 ;  /* 0x000000ff0900728c */ /* 0x000fc8000cf82720 */
[----:B------:R-:W-:-:S06]  /*0440*/  UP2UR UR4, UPR, URZ, 0x10 ;  /* 0x00000010ff047883 */ /* 0x000fcc0008000000 */
[----:B------:R-:W-:Y:S01]  /*0450*/  MOV R86, UR4 ;  /* 0x0000000400567c02 */ /* 0x000fe20008000f00 */
[----:B------:R-:W-:Y:S06]  /*0460*/  BRA.U !UP4, `(.L_x_8) ;  /* 0x000000010c207547 */ /* 0x000fec000b800000 */
[----:B------:R-:W-:Y:S01]  /*0470*/  UISETP.NE.U32.AND UP2, UPT, UR8, URZ, UPT ;  /* 0x000000ff0800728c */ /* 0x000fe2000bf45070 */
[----:B-----5:R-:W-:Y:S01]  /*0480*/  FSETP.NEU.AND P0, PT, R41, RZ, PT ;  /* 0x000000ff2900720b */ /* 0x020fe20003f0d000 */
[----:B------:R-:W-:Y:S02]  /*0490*/  USEL UR4, URZ, 0xffffffff, UP1 ;  /* 0xffffffffff047887 */ /* 0x000fe40008800000 */
[----:B------:R-:W-:-:S10]  /*04a0*/  UISETP.NE.AND.EX UP2, UPT, UR9, URZ, UPT, UP2 ;  /* 0x000000ff0900728c */ /* 0x000fd4000bf45320 */
[----:B------:R-:W-:Y:S01]  /*04b0*/  VOTEU.ANY UP0, P0 ;  /* 0x0000000000ff7886 */ /* 0x000fe20000000100 */
[----:B------:R-:W-:-:S04]  /*04c0*/  @!UP2 USEL UR4, URZ, 0xffffffff, UP0 ;  /* 0xffffffffff04a887 */ /* 0x000fc80008000000 */
[----:B------:R-:W-:-:S04]  /*04d0*/  ULOP3.LUT UR4, UR4, 0x1, URZ, 0xc0, !UPT ;  /* 0x0000000104047892 */ /* 0x000fc8000f8ec0ff */
[----:B------:R-:W-:-:S11]  /*04e0*/  UISETP.NE.U32.AND UP3, UPT, UR4, 0x1, UPT ;  /* 0x000000010400788c */ /* 0x000fd6000bf65070 */
.L_x_8:
[----:B-1----:R-:W1:Y:S02]  /*04f0*/  SHFL.IDX PT, R2, R85, RZ, 0x1f ;  /* 0x00001fff55027589 */ /* 0x002e6400000e0000 */
[----:B-1----:R-:W-:-:S13]  /*0500*/  ISETP.NE.AND P0, PT, R2, RZ, PT ;  /* 0x000000ff0200720c */ /* 0x002fda0003f05270 */
[----:B------:R-:W-:Y:S05]  /*0510*/  @P0 BRA `(.L_x_9) ;  /* 0x0000000400540947 */ /* 0x000fea0003800000 */
[----:B------:R-:W-:Y:S01]  /*0520*/  ELECT P0, URZ, PT ;  /* 0x0000000000ff782f */ /* 0x000fe20003800000 */
[----:B------:R-:W-:-:S12]  /*0530*/  BSSY.RECONVERGENT B0, `(.L_x_9) ;  /* 0x0000053000007945 */ /* 0x000fd80003800200 */
[----:B------:R-:W-:Y:S05]  /*0540*/  @!P0 BRA `(.L_x_10) ;  /* 0x0000000400448947 */ /* 0x000fea0003800000 */
[----:B------:R-:W1:Y:S01]  /*0550*/  S2UR UR4, SR_CgaCtaId ;  /* 0x00000000000479c3 */ /* 0x000e620000008800 */
[----:B------:R-:W-:Y:S01]  /*0560*/  UMOV UR5, 0x400 ;  /* 0x0000040000057882 */ /* 0x000fe20000000000 */
[----:B------:R-:W-:Y:S01]  /*0570*/  UMOV UR8, 0x1 ;  /* 0x0000000100087882 */ /* 0x000fe20000000000 */
[----:B------:R-:W-:Y:S01]  /*0580*/  UMOV UR6, 0x8 ;  /* 0x0000000800067882 */ /* 0x000fe20000000000 */
[----:B------:R-:W-:-:S04]  /*0590*/  UIADD3 UR8, UPT, UPT, -UR8, 0x100000, URZ ;  /* 0x0010000008087890 */ /* 0x000fc8000fffe1ff */
[----:B------:R-:W-:Y:S02]  /*05a0*/  USHF.L.U32 UR9, UR8, 0xb, URZ ;  /* 0x0000000b08097899 */ /* 0x000fe400080006ff */
[----:B------:R-:W-:Y:S02]  /*05b0*/  USHF.L.U32 UR8, UR8, 0x1, URZ ;  /* 0x0000000108087899 */ /* 0x000fe400080006ff */
[----:B------:R-:W-:-:S04]  /*05c0*/  UIADD3 UR6, UPT, UPT, -UR6, 0x100000, URZ ;  /* 0x0010000006067890 */ /* 0x000fc8000fffe1ff */
[----:B------:R-:W-:Y:S02]  /*05d0*/  USHF.L.U32 UR7, UR6, 0xb, URZ ;  /* 0x0000000b06077899 */ /* 0x000fe400080006ff */
[----:B------:R-:W-:Y:S02]  /*05e0*/  USHF.L.U32 UR6, UR6, 0x1, URZ ;  /* 0x0000000106067899 */ /* 0x000fe400080006ff */
[----:B-1----:R-:W-:Y:S01]  /*05f0*/  ULEA UR4, UR4, UR5, 0x18 ;  /* 0x0000000504047291 */ /* 0x002fe2000f8ec0ff */
[----:B------:R-:W1:Y:S11]  /*0600*/  FENCE.VIEW.ASYNC.S ;  /* 0x00000000000073c6 */ /* 0x000e760000000000 */
[----:B-1----:R1:W3:Y:S01]  /*0610*/  SYNCS.EXCH.64 URZ, [UR4], UR8 ;  /* 0x0000000804ff75b2 */ /* 0x0022e20008000100 */
[----:B------:R1:W4:Y:S01]  /*0620*/  SYNCS.EXCH.64 URZ, [UR4+0x110], UR6 ;  /* 0x0001100604ff75b2 */ /* 0x0003220008000100 */
[----:B------:R1:W1:Y:S01]  /*0630*/  SYNCS.EXCH.64 URZ, [UR4+0x8], UR8 ;  /* 0x0000080804ff75b2 */ /* 0x0002620008000100 */
        /* <DEDUP_REMOVED lines=65> */
[----:B---34-:R-:W-:Y:S01]  /*0a50*/  NOP ;  /* 0x0000000000007918 */ /* 0x018fe20000000000 */
.L_x_10:
[----:B-1----:R-:W-:Y:S05]  /*0a60*/  BSYNC.RECONVERGENT B0 ;  /* 0x0000000000007941 */ /* 0x002fea0003800200 */
.L_x_9:
[----:B------:R-:W1:Y:S01]  /*0a70*/  SHFL.IDX PT, R2, R85, RZ, 0x1f ;  /* 0x00001fff55027589 */ /* 0x000e6200000e0000 */
[----:B------:R-:W-:Y:S01]  /*0a80*/  NOP ;  /* 0x0000000000007918 */ /* 0x000fe20000000000 */
[----:B-1----:R-:W-:-:S13]  /*0a90*/  ISETP.NE.AND P0, PT, R2, 0x1, PT ;  /* 0x000000010200780c */ /* 0x002fda0003f05270 */
[----:B------:R-:W-:Y:S05]  /*0aa0*/  @P0 BRA `(.L_x_11) ;  /* 0x0000000000480947 */ /* 0x000fea0003800000 */
        /* <DEDUP_REMOVED lines=9> */
[----:B------:R-:W-:Y:S01]  /*0b40*/  USHF.L.U32 UR6, UR6, 0x1, URZ ;  /* 0x0000000106067899 */ /* 0x000fe200080006ff */
[----:B------:R-:W-:Y:S01]  /*0b50*/  ELECT P0, URZ, PT ;  /* 0x0000000000ff782f */ /* 0x000fe20003800000 */
[----:B-1----:R-:W-:Y:S01]  /*0b60*/  ULEA UR4, UR4, UR5, 0x18 ;  /* 0x0000000504047291 */ /* 0x002fe2000f8ec0ff */
[----:B------:R-:W1:Y:S11]  /*0b70*/  FENCE.VIEW.ASYNC.S ;  /* 0x00000000000073c6 */ /* 0x000e760000000000 */
[----:B-1----:R1:W3:Y:S01]  /*0b80*/  SYNCS.EXCH.64 URZ, [UR4+0x220], UR8 ;  /* 0x0002200804ff75b2 */ /* 0x0022e20008000100 */
[----:B------:R1:W4:Y:S01]  /*0b90*/  SYNCS.EXCH.64 URZ, [UR4+0x230], UR6 ;  /* 0x0002300604ff75b2 */ /* 0x0003220008000100 */
[----:B------:R1:W1:Y:S01]  /*0ba0*/  SYNCS.EXCH.64 URZ, [UR4+0x228], UR8 ;  /* 0x0002280804ff75b2 */ /* 0x0002620008000100 */
[----:B------:R1:W1:Y:S01]  /*0bb0*/  SYNCS.EXCH.64 URZ, [UR4+0x238], UR6 ;  /* 0x0002380604ff75b2 */ /* 0x0002620008000100 */
[----:B------:R-:W-:Y:S01]  /*0bc0*/  NOP ;  /* 0x0000000000007918 */ /* 0x000fe20000000000 */
.L_x_11:
[----:B------:R-:W2:Y:S01]  /*0bd0*/  SHFL.IDX PT, R2, R85, RZ, 0x1f ;  /* 0x00001fff55027589 */ /* 0x000ea200000e0000 */
[----:B------:R-:W-:Y:S01]  /*0be0*/  NOP ;  /* 0x0000000000007918 */ /* 0x000fe20000000000 */
[----:B--2---:R-:W-:-:S13]  /*0bf0*/  ISETP.NE.AND P0, PT, R2, 0x3, PT ;  /* 0x000000030200780c */ /* 0x004fda0003f05270 */
[----:B------:R-:W-:Y:S05]  /*0c00*/  @P0 BRA `(.L_x_12) ;  /* 0x0000000000300947 */ /* 0x000fea0003800000 */
[----:B-1----:R-:W1:Y:S01]  /*0c10*/  S2UR UR4, SR_CgaCtaId ;  /* 0x00000000000479c3 */ /* 0x002e620000008800 */
[----:B------:R-:W-:Y:S01]  /*0c20*/  UMOV UR6, 0x400 ;  /* 0x0000040000067882 */ /* 0x000fe20000000000 */
[----:B------:R-:W-:Y:S01]  /*0c30*/  UMOV UR5, 0x20 ;  /* 0x0000002000057882 */ /* 0x000fe20000000000 */
[----:B------:R-:W-:Y:S01]  /*0c40*/  ELECT P0, URZ, PT ;  /* 0x0000000000ff782f */ /* 0x000fe20003800000 */
[----:B-1----:R-:W-:Y:S02]  /*0c50*/  ULEA UR6, UR4, UR6, 0x18 ;  /* 0x0000000604067291 */ /* 0x002fe4000f8ec0ff */
[----:B------:R-:W-:-:S04]  /*0c60*/  UIADD3 UR4, UPT, UPT, -UR5, 0x100000, URZ ;  /* 0x0010000005047890 */ /* 0x000fc8000fffe1ff */
[----:B------:R-:W-:Y:S02]  /*0c70*/  USHF.L.U32 UR5, UR4, 0xb, URZ ;  /* 0x0000000b04057899 */ /* 0x000fe400080006ff */
[----:B------:R-:W-:Y:S01]  /*0c80*/  USHF.L.U32 UR4, UR4, 0x1, URZ ;  /* 0x0000000104047899 */ /* 0x000fe200080006ff */
[----:B------:R-:W1:Y:S11]  /*0c90*/  FENCE.VIEW.ASYNC.S ;  /* 0x00000000000073c6 */ /* 0x000e760000000000 */
[----:B-1----:R2:W1:Y:S01]  /*0ca0*/  SYNCS.EXCH.64 URZ, [UR6+0x240], UR4 ;  /* 0x0002400406ff75b2 */ /* 0x0024620008000100 */
[----:B------:R2:W1:Y:S02]  /*0cb0*/  SYNCS.EXCH.64 URZ, [UR6+0x248], UR4 ;  /* 0x0002480406ff75b2 */ /* 0x0004640008000100 */
[----:B--2---:R-:W-:Y:S01]  /*0cc0*/  NOP ;  /* 0x0000000000007918 */ /* 0x004fe20000000000 */
.L_x_12:
[----:B------:R-:W2:Y:S01]  /*0cd0*/  SHFL.IDX PT, R2, R85, RZ, 0x1f ;  /* 0x00001fff55027589 */ /* 0x000ea200000e0000 */
[----:B------:R-:W-:Y:S01]  /*0ce0*/  NOP ;  /* 0x0000000000007918 */ /* 0x000fe20000000000 */
[----:B--2---:R-:W-:-:S13]  /*0cf0*/  ISETP.NE.AND P0, PT, R2, 0x4, PT ;  /* 0x000000040200780c */ /* 0x004fda0003f05270 */
[----:B------:R-:W-:Y:S05]  /*0d00*/  @P0 BRA `(.L_x_13) ;  /* 0x00000000004c0947 */ /* 0x000fea0003800000 */
[----:B-1----:R-:W1:Y:S01]  /*0d10*/  S2UR UR6, SR_CgaCtaId ;  /* 0x00000000000679c3 */ /* 0x002e620000008800 */
[----:B------:R-:W-:Y:S01]  /*0d20*/  UMOV UR4, 0x720 ;  /* 0x0000072000047882 */ /* 0x000fe20000000000 */
[----:B------:R-:W-:Y:S01]  /*0d30*/  UMOV UR5, 0x400 ;  /* 0x0000040000057882 */ /* 0x000fe20000000000 */
[----:B------:R-:W-:Y:S01]  /*0d40*/  USEL UR4, UR4, 0x620, UP3 ;  /* 0x0000062004047887 */ /* 0x000fe20009800000 */
[----:B------:R-:W-:Y:S01]  /*0d50*/  UMOV UR8, 0x1 ;  /* 0x0000000100087882 */ /* 0x000fe20000000000 */
[----:B------:R-:W-:Y:S01]  /*0d60*/  ELECT P0, URZ, PT ;  /* 0x0000000000ff782f */ /* 0x000fe20003800000 */
[----:B------:R-:W-:-:S04]  /*0d70*/  UIADD3 UR8, UPT, UPT, -UR8, 0x100000, URZ ;  /* 0x0010000008087890 */ /* 0x000fc8000fffe1ff */
[----:B------:R-:W-:Y:S02]  /*0d80*/  USHF.L.U32 UR9, UR8, 0xb, URZ ;  /* 0x0000000b08097899 */ /* 0x000fe400080006ff */
[----:B------:R-:W-:Y:S02]  /*0d90*/  USHF.L.U32 UR8, UR8, 0x1, URZ ;  /* 0x0000000108087899 */ /* 0x000fe400080006ff */
[----:B-1----:R-:W-:Y:S02]  /*0da0*/  ULEA UR6, UR6, UR5, 0x18 ;  /* 0x0000000506067291 */ /* 0x002fe4000f8ec0ff */
[----:B------:R-:W-:-:S04]  /*0db0*/  UIADD3 UR4, UPT, UPT, -UR4, 0x100000, URZ ;  /* 0x0010000004047890 */ /* 0x000fc8000fffe1ff */
[----:B------:R-:W-:Y:S02]  /*0dc0*/  USHF.L.U32 UR5, UR4, 0xb, URZ ;  /* 0x0000000b04057899 */ /* 0x000fe400080006ff */
[----:B------:R-:W-:Y:S01]  /*0dd0*/  USHF.L.U32 UR4, UR4, 0x1, URZ ;  /* 0x0000000104047899 */ /* 0x000fe200080006ff */
[----:B------:R-:W1:Y:S03]  /*0de0*/  FENCE.VIEW.ASYNC.S ;  /* 0x00000000000073c6 */ /* 0x000e660000000000 */
[----:B-1----:R2:W1:Y:S08]  /*0df0*/  SYNCS.EXCH.64 URZ, [UR6+0x250], UR8 ;  /* 0x0002500806ff75b2 */ /* 0x0024700008000100 */
[----:B------:R2:W1:Y:S01]  /*0e00*/  SYNCS.EXCH.64 URZ, [UR6+0x260], UR4 ;  /* 0x0002600406ff75b2 */ /* 0x0004620008000100 */
[----:B------:R2:W1:Y:S01]  /*0e10*/  SYNCS.EXCH.64 URZ, [UR6+0x258], UR8 ;  /* 0x0002580806ff75b2 */ /* 0x0004620008000100 */
[----:B------:R2:W1:Y:S02]  /*0e20*/  SYNCS.EXCH.64 URZ, [UR6+0x268], UR4 ;  /* 0x0002680406ff75b2 */ /* 0x0004640008000100 */
[----:B--2---:R-:W-:Y:S01]  /*0e30*/  NOP ;  /* 0x0000000000007918 */ /* 0x004fe20000000000 */
.L_x_13:
[----:B------:R-:W2:Y:S01]  /*0e40*/  SHFL.IDX PT, R2, R85, RZ, 0x1f ;  /* 0x00001fff55027589 */ /* 0x000ea200000e0000 */
[----:B------:R-:W-:Y:S01]  /*0e50*/  NOP ;  /* 0x0000000000007918 */ /* 0x000fe20000000000 */
[----:B--2---:R-:W-:-:S13]  /*0e60*/  ISETP.NE.AND P0, PT, R2, 0x5, PT ;  /* 0x000000050200780c */ /* 0x004fda0003f05270 */
[----:B------:R-:W-:Y:S05]  /*0e70*/  @P0 BRA `(.L_x_14) ;  /* 0x0000000000580947 */ /* 0x000fea0003800000 */
[----:B-1----:R-:W1:Y:S01]  /*0e80*/  S2UR UR4, SR_CgaCtaId ;  /* 0x00000000000479c3 */ /* 0x002e620000008800 */
        /* <DEDUP_REMOVED lines=12> */
[----:B-1----:R2:W1:Y:S01]  /*0f50*/  SYNCS.EXCH.64 URZ, [UR4+0x270], UR8 ;  /* 0x0002700804ff75b2 */ /* 0x0024620008000100 */
[----:B------:R2:W1:Y:S01]  /*0f60*/  SYNCS.EXCH.64 URZ, [UR4+0x290], UR6 ;  /* 0x0002900604ff75b2 */ /* 0x0004620008000100 */
[----:B------:R2:W1:Y:S01]  /*0f70*/  SYNCS.EXCH.64 URZ, [UR4+0x278], UR8 ;  /* 0x0002780804ff75b2 */ /* 0x0004620008000100 */
[----:B------:R2:W1:Y:S01]  /*0f80*/  SYNCS.EXCH.64 URZ, [UR4+0x298], UR6 ;  /* 0x0002980604ff75b2 */ /* 0x0004620008000100 */
[----:B------:R2:W1:Y:S01]  /*0f90*/  SYNCS.EXCH.64 URZ, [UR4+0x280], UR8 ;  /* 0x0002800804ff75b2 */ /* 0x0004620008000100 */
[----:B------:R2:W1:Y:S01]  /*0fa0*/  SYNCS.EXCH.64 URZ, [UR4+0x2a0], UR6 ;  /* 0x0002a00604ff75b2 */ /* 0x0004620008000100 */
[----:B------:R2:W1:Y:S01]  /*0fb0*/  SYNCS.EXCH.64 URZ, [UR4+0x288], UR8 ;  /* 0x0002880804ff75b2 */ /* 0x0004620008000100 */
[----:B------:R2:W1:Y:S02]  /*0fc0*/  SYNCS.EXCH.64 URZ, [UR4+0x2a8], UR6 ;  /* 0x0002a80604ff75b2 */ /* 0x0004640008000100 */
[----:B--2---:R-:W-:Y:S01]  /*0fd0*/  NOP ;  /* 0x0000000000007918 */ /* 0x004fe20000000000 */
.L_x_14:
[----:B------:R-:W2:Y:S01]  /*0fe0*/  SHFL.IDX PT, R2, R85, RZ, 0x1f ;  /* 0x00001fff55027589 */ /* 0x000ea200000e0000 */
[----:B------:R-:W-:Y:S01]  /*0ff0*/  NOP ;  /* 0x0000000000007918 */ /* 0x000fe20000000000 */
[----:B--2---:R-:W-:-:S13]  /*1000*/  ISETP.NE.AND P0, PT, R2, 0x3, PT ;  /* 0x000000030200780c */ /* 0x004fda0003f05270 */
[----:B------:R-:W-:Y:S05]  /*1010*/  @P0 BRA `(.L_x_15) ;  /* 0x0000000000380947 */ /* 0x000fea0003800000 */
[----:B------:R-:W2:Y:S01]  /*1020*/  S2UR UR5, SR_CgaCtaId ;  /* 0x00000000000579c3 */ /* 0x000ea20000008800 */
[----:B-1----:R-:W-:Y:S01]  /*1030*/  UMOV UR4, 0x400 ;  /* 0x0000040000047882 */ /* 0x002fe20000000000 */
[----:B------:R-:W-:Y:S01]  /*1040*/  UMOV UR6, 0x20 ;  /* 0x0000002000067882 */ /* 0x000fe20000000000 */
[----:B------:R-:W-:Y:S01]  /*1050*/  ELECT P0, URZ, PT ;  /* 0x0000000000ff782f */ /* 0x000fe20003800000 */
[----:B------:R-:W-:-:S04]  /*1060*/  UIADD3 UR6, UPT, UPT, -UR6, 0x100000, URZ ;  /* 0x0010000006067890 */ /* 0x000fc8000fffe1ff */
[----:B------:R-:W-:Y:S02]  /*1070*/  USHF.L.U32 UR7, UR6, 0xb, URZ ;  /* 0x0000000b06077899 */ /* 0x000fe400080006ff */
[----:B------:R-:W-:Y:S02]  /*1080*/  USHF.L.U32 UR6, UR6, 0x1, URZ ;  /* 0x0000000106067899 */ /* 0x000fe400080006ff */
[----:B--2---:R-:W-:Y:S01]  /*1090*/  ULEA UR4, UR5, UR4, 0x18 ;  /* 0x0000000405047291 */ /* 0x004fe2000f8ec0ff */
[----:B------:R-:W1:Y:S11]  /*10a0*/  FENCE.VIEW.ASYNC.S ;  /* 0x00000000000073c6 */ /* 0x000e760000000000 */
[----:B-1----:R2:W1:Y:S01]  /*10b0*/  SYNCS.EXCH.64 URZ, [UR4+0x2b0], UR6 ;  /* 0x0002b00604ff75b2 */ /* 0x0024620008000100 */
[----:B------:R2:W1:Y:S01]  /*10c0*/  SYNCS.EXCH.64 URZ, [UR4+0x2c0], UR6 ;  /* 0x0002c00604ff75b2 */ /* 0x0004620008000100 */
[----:B------:R2:W1:Y:S01]  /*10d0*/  SYNCS.EXCH.64 URZ, [UR4+0x2b8], UR6 ;  /* 0x0002b80604ff75b2 */ /* 0x0004620008000100 */
[----:B------:R2:W1:Y:S02]  /*10e0*/  SYNCS.EXCH.64 URZ, [UR4+0x2c8], UR6 ;  /* 0x0002c80604ff75b2 */ /* 0x0004640008000100 */
[----:B--2---:R-:W-:Y:S01]  /*10f0*/  NOP ;  /* 0x0000000000007918 */ /* 0x004fe20000000000 */
.L_x_15:
[----:B-1----:R-:W1:Y:S01]  /*1100*/  LDCU UR4, c[0x0][0x36c] ;  /* 0x00006d80ff0477ac */ /* 0x002e620008000800 */
[----:B------:R-:W-:Y:S01]  /*1110*/  ISETP.NE.OR P3, PT, R0, 0x2, !P3 ;  /* 0x000000020000780c */ /* 0x000fe20005f65670 */
[----:B------:R-:W-:Y:S01]  /*1120*/  NOP ;  /* 0x0000000000007918 */ /* 0x000fe20000000000 */
[----:B------:R-:W-:Y:S01]  /*1130*/  LOP3.LUT R0, R93, 0x1f, RZ, 0xc0, !PT ;  /* 0x0000001f5d007812 */ /* 0x000fe200078ec0ff */
[----:B------:R-:W-:Y:S02]  /*1140*/  UISETP.NE.AND UP4, UPT, UR18, 0x2, UPT ;  /* 0x000000021200788c */ /* 0x000fe4000bf85270 */
[----:B------:R-:W-:Y:S02]  /*1150*/  UISETP.NE.AND UP5, UPT, UR18, URZ, UPT ;  /* 0x000000ff1200728c */ /* 0x000fe4000bfa5270 */
[----:B-1----:R-:W-:-:S09]  /*1160*/  UISETP.EQ.U32.AND UP6, UPT, UR4, 0x1, UPT ;  /* 0x000000010400788c */ /* 0x002fd2000bfc2070 */
[----:B------:R-:W-:Y:S05]  /*1170*/  BRA.U !UP6, `(.L_x_16) ;  /* 0x000000010e087547 */ /* 0x000fea000b800000 */
[----:B---34-:R-:W-:Y:S01]  /*1180*/  UCGABAR_ARV ;  /* 0x00000000000079c7 */ /* 0x018fe20008000000 */
[----:B------:R-:W-:Y:S05]  /*1190*/  BRA `(.L_x_17) ;  /* 0x0000000000047947 */ /* 0x000fea0003800000 */
.L_x_16:
[----:B---34-:R-:W-:Y:S01]  /*11a0*/  NOP ;  /* 0x0000000000007918 */ /* 0x018fe20000000000 */
.L_x_17:
[----:B------:R-:W1:Y:S01]  /*11b0*/  S2UR UR20, SR_CTAID.X ;  /* 0x00000000001479c3 */ /* 0x000e620000002500 */
[----:B------:R-:W-:-:S05]  /*11c0*/  CS2R.32 R3, SR_CgaSize ;  /* 0x0000000000037805 */ /* 0x000fca0000008a00 */
[----:B------:R-:W-:-:S05]  /*11d0*/  IMAD R3, R3, -0xa0, RZ ;  /* 0xffffff6003037824 */ /* 0x000fca00078e02ff */
[----:B------:R-:W-:-:S14]  /*11e0*/  R2UR UR5, R3 ;  /* 0x00000000030572ca */ /* 0x000fdc00000e0000 */
[----:B------:R-:W2:Y:S01]  /*11f0*/  LDCU UR5, c[0x0][UR5+0x2b0] ;  /* 0x00005600050577ac */ /* 0x000ea20008000800 */
[----:B------:R-:W-:-:S05]  /*1200*/  CS2R.32 R3, SR_CgaSize ;  /* 0x0000000000037805 */ /* 0x000fca0000008a00 */
[----:B------:R-:W-:-:S05]  /*1210*/  IMAD R3, R3, -0xa0, RZ ;  /* 0xffffff6003037824 */ /* 0x000fca00078e02ff */
[----:B------:R-:W-:-:S14]  /*1220*/  R2UR UR4, R3 ;  /* 0x00000000030472ca */ /* 0x000fdc00000e0000 */
[----:B------:R-:W3:Y:S01]  /*1230*/  LDCU UR4, c[0x0][UR4+0x2b4] ;  /* 0x00005680040477ac */ /* 0x000ee20008000800 */
[----:B------:R-:W4:Y:S01]  /*1240*/  S2UR UR30, SR_CTAID.Y ;  /* 0x00000000001e79c3 */ /* 0x000f220000002600 */
[----:B------:R-:W-:-:S05]  /*1250*/  CS2R.32 R3, SR_CgaSize ;  /* 0x0000000000037805 */ /* 0x000fca0000008a00 */
[----:B------:R-:W-:-:S05]  /*1260*/  IMAD R3, R3, -0xa0, RZ ;  /* 0xffffff6003037824 */ /* 0x000fca00078e02ff */
[----:B------:R-:W-:-:S14]  /*1270*/  R2UR UR59, R3 ;  /* 0x00000000033b72ca */ /* 0x000fdc00000e0000 */
[----:B------:R-:W3:Y:S01]  /*1280*/  LDCU UR59, c[0x0][UR59+0x2a0] ;  /* 0x000054003b3b77ac */ /* 0x000ee20008000800 */
[----:B------:R-:W-:-:S05]  /*1290*/  CS2R.32 R3, SR_CgaSize ;  /* 0x0000000000037805 */ /* 0x000fca0000008a00 */
[----:B------:R-:W-:-:S05]  /*12a0*/  IMAD R3, R3, -0xa0, RZ ;  /* 0xffffff6003037824 */ /* 0x000fca00078e02ff */
[----:B------:R-:W-:-:S14]  /*12b0*/  R2UR UR62, R3 ;  /* 0x00000000033e72ca */ /* 0x000fdc00000e0000 */
[----:B------:R-:W3:Y:S01]  /*12c0*/  LDCU UR62, c[0x0][UR62+0x2a4] ;  /* 0x000054803e3e77ac */ /* 0x000ee20008000800 */
[----:B------:R-:W3:Y:S01]  /*12d0*/  S2UR UR7, SR_CgaCtaId ;  /* 0x00000000000779c3 */ /* 0x000ee20000008800 */
[----:B------:R-:W3:Y:S01]  /*12e0*/  LDCU UR19, c[0x0][0xb24] ;  /* 0x00016480ff1377ac */ /* 0x000ee20008000800 */
[----:B------:R-:W3:Y:S01]  /*12f0*/  LDCU UR42, c[0x0][0xb24] ;  /* 0x00016480ff2a77ac */ /* 0x000ee20008000800 */
[----:B-1----:R-:W-:Y:S01]  /*1300*/  I2FP.F32.U32 R3, UR20 ;  /* 0x0000001400037c45 */ /* 0x002fe20008201000 */
[----:B------:R-:W1:Y:S04]  /*1310*/  LDCU UR23, c[0x0][0xb30] ;  /* 0x00016600ff1777ac */ /* 0x000e680008000800 */
[----:B--2---:R-:W-:Y:S01]  /*1320*/  FMUL R3, R3, UR5 ;  /* 0x0000000503037c20 */ /* 0x004fe20008400000 */
[----:B----4-:R-:W-:-:S05]  /*1330*/  I2FP.F32.U32 R2, UR30 ;  /* 0x0000001e00027c45 */ /* 0x010fca0008201000 */
[----:B------:R-:W2:Y:S01]  /*1340*/  F2I.U32.TRUNC.NTZ R3, R3 ;  /* 0x0000000300037305 */ /* 0x000ea2000020f000 */
[----:B---3--:R-:W-:Y:S01]  /*1350*/  FMUL R2, R2, UR4 ;  /* 0x0000000402027c20 */ /* 0x008fe20008400000 */
[----:B------:R-:W-:-:S06]  /*1360*/  USHF.L.U32 UR28, UR7, 0x9, URZ ;  /* 0x00000009071c7899 */ /* 0x000fcc00080006ff */
[----:B------:R-:W3:Y:S01]  /*1370*/  F2I.U32.TRUNC.NTZ R2, R2 ;  /* 0x0000000200027305 */ /* 0x000ee2000020f000 */
[----:B------:R-:W-:Y:S01]  /*1380*/  ULOP3.LUT UR28, UR28, 0xe00, URZ, 0xc0, !UPT ;  /* 0x00000e001c1c7892 */ /* 0x000fe2000f8ec0ff */
[----:B--2---:R-:W-:Y:S02]  /*1390*/  R2UR UR4, R3 ;  /* 0x00000000030472ca */ /* 0x004fe400000e0000 */
[----:B---3--:R-:W-:Y:S02]  /*13a0*/  R2UR UR6, R2 ;  /* 0x00000000020672ca */ /* 0x008fe400000e0000 */
[----:B------:R-:W-:-:S09]  /*13b0*/  PRMT R2, RZ, 0x7610, R2 ;  /* 0x00007610ff027816 */ /* 0x000fd20000000002 */
[----:B------:R-:W-:-:S04]  /*13c0*/  UIADD3 UR5, UPT, UPT, -UR4, URZ, URZ ;  /* 0x000000ff04057290 */ /* 0x000fc8000fffe1ff */
[----:B------:R-:W-:Y:S02]  /*13d0*/  UIMAD UR59, UR59, UR5, UR20 ;  /* 0x000000053b3b72a4 */ /* 0x000fe4000f8e0214 */
[----:B------:R-:W-:-:S04]  /*13e0*/  UIADD3 UR4, UPT, UPT, -UR6, URZ, URZ ;  /* 0x000000ff06047290 */ /* 0x000fc8000fffe1ff */
[----:B------:R-:W-:Y:S01]  /*13f0*/  UIMAD UR62, UR62, UR4, UR30 ;  /* 0x000000043e3e72a4 */ /* 0x000fe2000f8e021e */
[----:B-1----:R-:W-:Y:S11]  /*1400*/  BRA.U UP5, `(.L_x_18) ;  /* 0x0000000105787547 */ /* 0x002ff6000b800000 */
[----:B------:R-:W-:-:S04]  /*1410*/  UISETP.NE.AND UP0, UPT, UR62, URZ, UPT ;  /* 0x000000ff3e00728c */ /* 0x000fc8000bf05270 */
[----:B------:R-:W-:Y:S02]  /*1420*/  USEL UR5, URZ, 0x2, UP0 ;  /* 0x00000002ff057887 */ /* 0x000fe40008000000 */
[----:B------:R-:W-:Y:S02]  /*1430*/  USEL UR4, URZ, 0x4, UP0 ;  /* 0x00000004ff047887 */ /* 0x000fe40008000000 */
[----:B------:R-:W-:Y:S02]  /*1440*/  USEL UR7, URZ, 0x8, UP0 ;  /* 0x00000008ff077887 */ /* 0x000fe40008000000 */
[----:B------:R-:W-:Y:S02]  /*1450*/  USEL UR6, URZ, 0x10, UP0 ;  /* 0x00000010ff067887 */ /* 0x000fe40008000000 */
[----:B------:R-:W-:Y:S02]  /*1460*/  USEL UR8, URZ, 0x20, UP0 ;  /* 0x00000020ff087887 */ /* 0x000fe40008000000 */
[----:B------:R-:W-:-:S02]  /*1470*/  USEL UR12, URZ, 0x40, UP0 ;  /* 0x00000040ff0c7887 */ /* 0x000fc40008000000 */
[----:B------:R-:W-:Y:S02]  /*1480*/  USEL UR13, URZ, 0x80, UP0 ;  /* 0x00000080ff0d7887 */ /* 0x000fe40008000000 */
[----:B------:R-:W-:-:S04]  /*1490*/  UISETP.NE.AND UP0, UPT, UR62, URZ, UPT ;  /* 0x000000ff3e00728c */ /* 0x000fc8000bf05270 */
[----:B------:R-:W-:-:S04]  /*14a0*/  UISETP.EQ.OR UP0, UPT, UR59, URZ, !UP0 ;  /* 0x000000ff3b00728c */ /* 0x000fc8000c702670 */
[----:B------:R-:W-:Y:S02]  /*14b0*/  USEL UR11, URZ, 0x1, !UP0 ;  /* 0x00000001ff0b7887 */ /* 0x000fe4000c000000 */
[----:B------:R-:W-:-:S04]  /*14c0*/  UISETP.NE.AND UP0, UPT, UR59, 0x1, UPT ;  /* 0x000000013b00788c */ /* 0x000fc8000bf05270 */
[----:B------:R-:W-:Y:S02]  /*14d0*/  USEL UR10, UR5, 0x2, UP0 ;  /* 0x00000002050a7887 */ /* 0x000fe40008000000 */
[----:B------:R-:W-:-:S04]  /*14e0*/  UISETP.NE.AND UP0, UPT, UR59, 0x2, UPT ;  /* 0x000000023b00788c */ /* 0x000fc8000bf05270 */
[----:B------:R-:W-:Y:S02]  /*14f0*/  USEL UR4, UR4, 0x4, UP0 ;  /* 0x0000000404047887 */ /* 0x000fe40008000000 */
[----:B------:R-:W-:Y:S02]  /*1500*/  UISETP.NE.AND UP0, UPT, UR59, 0x3, UPT ;  /* 0x000000033b00788c */ /* 0x000fe4000bf05270 */
[----:B------:R-:W-:Y:S02]  /*1510*/  UIADD3 UR4, UPT, UPT, UR4, UR10, UR11 ;  /* 0x0000000a04047290 */ /* 0x000fe4000fffe00b */
        /* <DEDUP_REMOVED lines=10> */
[----:B------:R-:W-:-:S04]  /*15c0*/  USEL UR5, UR13, 0x80, UP0 ;  /* 0x000000800d057887 */ /* 0x000fc80008000000 */
[----:B------:R-:W-:-:S06]  /*15d0*/  UIADD3 UR4, UPT, UPT, UR4, UR5, URZ ;  /* 0x0000000504047290 */ /* 0x000fcc000fffe0ff */
[----:B------:R-:W-:-:S07]  /*15e0*/  MOV R2, UR4 ;  /* 0x0000000400027c02 */ /* 0x000fce0008000f00 */
.L_x_18:
[----:B------:R-:W1:Y:S01]  /*15f0*/  S2UR UR36, SR_CTAID.Z ;  /* 0x00000000002479c3 */ /* 0x000e620000002700 */
[----:B------:R-:W-:-:S09]  /*1600*/  UISETP.GE.AND UP0, UPT, UR19, 0x1, UPT ;  /* 0x000000011300788c */ /* 0x000fd2000bf06270 */
[----:B------:R-:W-:Y:S05]  /*1610*/  BRA.U !UP0, `(.L_x_19) ;  /* 0x0000000108d47547 */ /* 0x000fea000b800000 */
[----:B------:R-:W2:Y:S01]  /*1620*/  LDCU.128 UR12, c[0x0][0xb10] ;  /* 0x00016200ff0c77ac */ /* 0x000ea20008000c00 */
[----:B------:R-:W3:Y:S01]  /*1630*/  LDCU UR21, c[0x0][0xb0c] ;  /* 0x00016180ff1577ac */ /* 0x000ee20008000800 */
[----:B------:R-:W4:Y:S01]  /*1640*/  LDCU UR6, c[0x0][0x370] ;  /* 0x00006e00ff0677ac */ /* 0x000f220008000800 */
[----:B------:R-:W1:Y:S01]  /*1650*/  LDCU UR7, c[0x0][0x374] ;  /* 0x00006e80ff0777ac */ /* 0x000e620008000800 */
[----:B------:R-:W1:Y:S01]  /*1660*/  LDCU UR22, c[0x0][0xb20] ;  /* 0x00016400ff1677ac */ /* 0x000e620008000800 */
[----:B--2---:R-:W-:Y:S02]  /*1670*/  UIMAD.WIDE.U32 UR4, UR20, UR12, URZ ;  /* 0x0000000c140472a5 */ /* 0x004fe4000f8e00ff */
[----:B---3--:R-:W-:Y:S01]  /*1680*/  UISETP.NE.AND UP0, UPT, UR21, 0x1, UPT ;  /* 0x000000011500788c */ /* 0x008fe2000bf05270 */
[----:B------:R-:W2:Y:S01]  /*1690*/  LDCU.64 UR8, c[0x0][0xb28] ;  /* 0x00016500ff0877ac */ /* 0x000ea20008000a00 */
[----:B----4-:R-:W-:-:S03]  /*16a0*/  UIMAD.WIDE.U32 UR10, UR6, UR12, URZ ;  /* 0x0000000c060a72a5 */ /* 0x010fc6000f8e00ff */
[----:B------:R-:W-:Y:S01]  /*16b0*/  UMOV UR4, UR5 ;  /* 0x0000000500047c82 */ /* 0x000fe20008000000 */
[----:B------:R-:W-:Y:S02]  /*16c0*/  UISETP.NE.AND UP2, UPT, UR19, 0x1, UPT ;  /* 0x000000011300788c */ /* 0x000fe4000bf45270 */
[----:B------:R-:W-:Y:S01]  /*16d0*/  USHF.R.U32.HI UR4, URZ, UR13, UR4 ;  /* 0x0000000dff047299 */ /* 0x000fe20008011604 */
[----:B------:R-:W-:Y:S01]  /*16e0*/  UMOV UR10, UR11 ;  /* 0x0000000b000a7c82 */ /* 0x000fe20008000000 */
[----:B------:R-:W-:Y:S02]  /*16f0*/  UIMAD.WIDE.U32 UR16, UR30, UR15, URZ ;  /* 0x0000000f1e1072a5 */ /* 0x000fe4000f8e00ff */
[----:B------:R-:W-:Y:S02]  /*1700*/  USEL UR5, UR20, UR4, !UP0 ;  /* 0x0000000414057287 */ /* 0x000fe4000c000000 */
[----:B------:R-:W-:Y:S02]  /*1710*/  @UP0 USHF.R.U32.HI UR6, URZ, UR13, UR10 ;  /* 0x0000000dff060299 */ /* 0x000fe4000801160a */
[----:B------:R-:W-:-:S02]  /*1720*/  UISETP.NE.AND UP0, UPT, UR14, 0x1, UPT ;  /* 0x000000010e00788c */ /* 0x000fc4000bf05270 */
[----:B-1----:R-:W-:Y:S02]  /*1730*/  UIMAD.WIDE.U32 UR10, UR7, UR15, URZ ;  /* 0x0000000f070a72a5 */ /* 0x002fe4000f8e00ff */
[----:B--2---:R-:W-:Y:S01]  /*1740*/  UIMAD.WIDE.U32 UR12, UR6, UR8, URZ ;  /* 0x00000008060c72a5 */ /* 0x004fe2000f8e00ff */
[----:B------:R-:W-:Y:S02]  /*1750*/  UMOV UR4, UR17 ;  /* 0x0000001100047c82 */ /* 0x000fe40008000000 */
[----:B------:R-:W-:Y:S02]  /*1760*/  USHF.R.U32.HI UR4, URZ, UR22, UR4 ;  /* 0x00000016ff047299 */ /* 0x000fe40008011604 */
[----:B------:R-:W-:Y:S02]  /*1770*/  UMOV UR10, UR11 ;  /* 0x0000000b000a7c82 */ /* 0x000fe40008000000 */
[----:B------:R-:W-:Y:S01]  /*1780*/  UMOV UR12, UR13 ;  /* 0x0000000d000c7c82 */ /* 0x000fe20008000000 */
[----:B------:R-:W-:-:S02]  /*1790*/  @UP0 USHF.R.U32.HI UR7, URZ, UR22, UR10 ;  /* 0x00000016ff070299 */ /* 0x000fc4000801160a */
[----:B------:R-:W-:Y:S02]  /*17a0*/  USEL UR4, UR30, UR4, !UP0 ;  /* 0x000000041e047287 */ /* 0x000fe4000c000000 */
[----:B------:R-:W-:Y:S02]  /*17b0*/  UIMAD.WIDE.U32 UR10, UR7, UR8, URZ ;  /* 0x00000008070a72a5 */ /* 0x000fe4000f8e00ff */
[----:B------:R-:W-:Y:S02]  /*17c0*/  @UP2 USHF.R.U32.HI UR6, URZ, UR9, UR12 ;  /* 0x00000009ff062299 */ /* 0x000fe4000801160c */
[----:B------:R-:W-:-:S03]  /*17d0*/  UIMAD.WIDE.U32 UR12, UR4, UR8, URZ ;  /* 0x00000008040c72a5 */ /* 0x000fc6000f8e00ff */
[----:B------:R-:W-:Y:S02]  /*17e0*/  UMOV UR10, UR11 ;  /* 0x0000000b000a7c82 */ /* 0x000fe40008000000 */
[----:B------:R-:W-:Y:S02]  /*17f0*/  @UP2 USHF.R.U32.HI UR7, URZ, UR9, UR10 ;  /* 0x00000009ff072299 */ /* 0x000fe4000801160a */
[----:B------:R-:W-:Y:S02]  /*1800*/  UIMAD UR10, UR6, UR19, URZ ;  /* 0x00000013060a72a4 */ /* 0x000fe4000f8e02ff */
[----:B------:R-:W-:-:S04]  /*1810*/  UIMAD UR7, UR7, UR19, URZ ;  /* 0x00000013070772a4 */ /* 0x000fc8000f8e02ff */
[----:B------:R-:W-:-:S03]  /*1820*/  UISETP.GE.AND UP0, UPT, UR4, UR7, UPT ;  /* 0x000000070400728c */ /* 0x000fc6000bf06270 */
[----:B------:R-:W-:Y:S01]  /*1830*/  UMOV UR7, UR13 ;  /* 0x0000000d00077c82 */ /* 0x000fe20008000000 */
[----:B------:R-:W-:Y:S02]  /*1840*/  UISETP.GE.OR UP0, UPT, UR5, UR10, UP0 ;  /* 0x0000000a0500728c */ /* 0x000fe40008706670 */
[----:B------:R-:W-:Y:S02]  /*1850*/  UIMAD.WIDE.U32 UR10, UR5, UR8, URZ ;  /* 0x00000008050a72a5 */ /* 0x000fe4000f8e00ff */
[----:B------:R-:W-:Y:S02]  /*1860*/  USHF.R.U32.HI UR7, URZ, UR9, UR7 ;  /* 0x00000009ff077299 */ /* 0x000fe40008011607 */
[----:B------:R-:W-:Y:S02]  /*1870*/  UIADD3 UR10, UPT, UPT, -UR4, URZ, URZ ;  /* 0x000000ff040a7290 */ /* 0x000fe4000fffe1ff */
[----:B------:R-:W-:Y:S02]  /*1880*/  USEL UR7, UR4, UR7, !UP2 ;  /* 0x0000000704077287 */ /* 0x000fe4000d000000 */
[----:B------:R-:W-:Y:S01]  /*1890*/  UIMAD UR10, UR14, UR10, UR30 ;  /* 0x0000000a0e0a72a4 */ /* 0x000fe2000f8e021e */
[----:B------:R-:W-:Y:S01]  /*18a0*/  @!UP0 UMOV UR8, UR11 ;  /* 0x0000000b00088c82 */ /* 0x000fe20008000000 */
[----:B------:R-:W-:-:S02]  /*18b0*/  UIADD3 UR11, UPT, UPT, -UR5, URZ, URZ ;  /* 0x000000ff050b7290 */ /* 0x000fc4000fffe1ff */
[----:B------:R-:W-:Y:S02]  /*18c0*/  @!UP0 USHF.R.U32.HI UR8, URZ, UR9, UR8 ;  /* 0x00000009ff088299 */ /* 0x000fe40008011608 */
[----:B------:R-:W-:Y:S02]  /*18d0*/  UIADD3 UR9, UPT, UPT, -UR7, URZ, URZ ;  /* 0x000000ff07097290 */ /* 0x000fe4000fffe1ff */
[----:B------:R-:W-:Y:S02]  /*18e0*/  @!UP0 USEL UR8, UR5, UR8, !UP2 ;  /* 0x0000000805088287 */ /* 0x000fe4000d000000 */
[----:B------:R-:W-:Y:S02]  /*18f0*/  UIMAD UR9, UR19, UR9, UR4 ;  /* 0x00000009130972a4 */ /* 0x000fe4000f8e0204 */
[----:B------:R-:W-:Y:S02]  /*1900*/  @!UP0 UIADD3 UR7, UPT, UPT, UR7, -UR8, URZ ;  /* 0x8000000807078290 */ /* 0x000fe4000fffe0ff */
[----:B------:R-:W-:-:S02]  /*1910*/  @!UP0 UIMAD UR6, UR9, UR6, UR8 ;  /* 0x00000006090682a4 */ /* 0x000fc4000f8e0208 */
[----:B------:R-:W-:Y:S02]  /*1920*/  @!UP0 UIMAD UR4, UR7, UR19, UR5 ;  /* 0x00000013070482a4 */ /* 0x000fe4000f8e0205 */
[----:B------:R-:W-:Y:S02]  /*1930*/  UIMAD UR20, UR21, UR11, UR20 ;  /* 0x0000000b151472a4 */ /* 0x000fe4000f8e0214 */
[----:B------:R-:W-:Y:S01]  /*1940*/  UIMAD UR30, UR4, UR14, UR10 ;  /* 0x0000000e041e72a4 */ /* 0x000fe2000f8e020a */
[----:B------:R-:W-:Y:S02]  /*1950*/  @!UP0 UMOV UR5, UR6 ;  /* 0x0000000600058c82 */ /* 0x000fe40008000000 */
[----:B------:R-:W-:-:S12]  /*1960*/  UIMAD UR20, UR5, UR21, UR20 ;  /* 0x00000015051472a4 */ /* 0x000fd8000f8e0214 */
.L_x_19:
[----:B------:R-:W-:-:S09]  /*1970*/  UISETP.NE.AND UP0, UPT, UR23, 0x1, UPT ;  /* 0x000000011700788c */ /* 0x000fd2000bf05270 */
[----:B------:R-:W-:Y:S05]  /*1980*/  BRA.U UP0, `(.L_x_20) ;  /* 0x0000000100407547 */ /* 0x000fea000b800000 */
[----:B------:R-:W2:Y:S01]  /*1990*/  LDCU.128 UR8, c[0x0][0xb10] ;  /* 0x00016200ff0877ac */ /* 0x000ea20008000c00 */
[----:B------:R-:W3:Y:S01]  /*19a0*/  LDCU UR12, c[0x0][0xb0c] ;  /* 0x00016180ff0c77ac */ /* 0x000ee20008000800 */
[----:B------:R-:W4:Y:S01]  /*19b0*/  LDCU UR13, c[0x0][0xb20] ;  /* 0x00016400ff0d77ac */ /* 0x000f220008000800 */
[----:B--2---:R-:W-:Y:S02]  /*19c0*/  UIMAD.WIDE.U32 UR4, UR20, UR8, URZ ;  /* 0x00000008140472a5 */ /* 0x004fe4000f8e00ff */
[----:B------:R-:W-:Y:S02]  /*19d0*/  UIMAD.WIDE.U32 UR6, UR30, UR11, URZ ;  /* 0x0000000b1e0672a5 */ /* 0x000fe4000f8e00ff */
[----:B---3--:R-:W-:Y:S02]  /*19e0*/  UISETP.NE.AND UP0, UPT, UR12, 0x1, UPT ;  /* 0x000000010c00788c */ /* 0x008fe4000bf05270 */
[----:B------:R-:W-:-:S03]  /*19f0*/  USHF.R.U32.HI UR5, URZ, UR9, UR5 ;  /* 0x00000009ff057299 */ /* 0x000fc60008011605 */
[----:B------:R-:W-:Y:S01]  /*1a00*/  UMOV UR4, UR7 ;  /* 0x0000000700047c82 */ /* 0x000fe20008000000 */
[----:B------:R-:W-:Y:S02]  /*1a10*/  USEL UR5, UR20, UR5, !UP0 ;  /* 0x0000000514057287 */ /* 0x000fe4000c000000 */
[----:B------:R-:W-:Y:S02]  /*1a20*/  UISETP.NE.AND UP0, UPT, UR10, 0x1, UPT ;  /* 0x000000010a00788c */ /* 0x000fe4000bf05270 */
[----:B----4-:R-:W-:-:S04]  /*1a30*/  USHF.R.U32.HI UR4, URZ, UR13, UR4 ;  /* 0x0000000dff047299 */ /* 0x010fc80008011604 */
[----:B------:R-:W-:-:S04]  /*1a40*/  USEL UR4, UR30, UR4, !UP0 ;  /* 0x000000041e047287 */ /* 0x000fc8000c000000 */
[----:B------:R-:W-:Y:S02]  /*1a50*/  UIADD3 UR6, UPT, UPT, UR5, -UR4, URZ ;  /* 0x8000000405067290 */ /* 0x000fe4000fffe0ff */
[----:B------:R-:W-:Y:S02]  /*1a60*/  UIADD3 UR4, UPT, UPT, -UR5, UR4, URZ ;  /* 0x0000000405047290 */ /* 0x000fe4000fffe1ff */
[----:B------:R-:W-:Y:S02]  /*1a70*/  UIMAD UR30, UR6, UR10, UR30 ;  /* 0x0000000a061e72a4 */ /* 0x000fe4000f8e021e */
[----:B------:R-:W-:-:S12]  /*1a80*/  UIMAD UR20, UR4, UR12, UR20 ;  /* 0x0000000c041472a4 */ /* 0x000fd8000f8e0214 */
.L_x_20:
[----:B------:R-:W-:Y:S01]  /*1a90*/  UISETP.NE.AND UP0, UPT, UR18, 0x2, UPT ;  /* 0x000000021200788c */ /* 0x000fe2000bf05270 */
[----:B------:R-:W-:Y:S09]  /*1aa0*/  BRA.U !UP6, `(.L_x_21) ;  /* 0x000000010e0c7547 */ /* 0x000ff2000b800000 */
[----:B------:R-:W-:Y:S01]  /*1ab0*/  UCGABAR_WAIT ;  /* 0x0000000000007dc7 */ /* 0x000fe20008000000 */
[----:B------:R-:W-:Y:S01]  /*1ac0*/  CCTL.IVALL ;  /* 0x00000000ff00798f */ /* 0x000fe20002000000 */
[----:B------:R-:W-:Y:S05]  /*1ad0*/  BRA `(.L_x_22) ;  /* 0x0000000000047947 */ /* 0x000fea0003800000 */
.L_x_21:
[----:B------:R-:W-:Y:S06]  /*1ae0*/  BAR.SYNC.DEFER_BLOCKING 0x0 ;  /* 0x0000000000007b1d */ /* 0x000fec0000010000 */
.L_x_22:
[----:B------:R-:W-:Y:S05]  /*1af0*/  BRA.U UP0, `(.L_x_23) ;  /* 0x0000002100f07547 */ /* 0x000fea000b800000 */
[----:B------:R-:W2:Y:S01]  /*1b00*/  LDCU UR6, c[0x0][0x38c] ;  /* 0x00007180ff0677ac */ /* 0x000ea20008000800 */
[----:B------:R-:W3:Y:S01]  /*1b10*/  S2UR UR8, SR_CgaCtaId ;  /* 0x00000000000879c3 */ /* 0x000ee20000008800 */
[----:B------:R-:W-:Y:S01]  /*1b20*/  PLOP3.LUT P1, PT, PT, PT, UP3, 0x80, 0x8 ;  /* 0x000000000008781c */ /* 0x000fe20003f2f038 */
[----:B------:R-:W-:Y:S01]  /*1b30*/  IMAD.MOV.U32 R12, RZ, RZ, 0x1 ;  /* 0x00000001ff0c7424 */ /* 0x000fe200078e00ff */
[----:B------:R-:W-:Y:S01]  /*1b40*/  UMOV UR7, 0x400 ;  /* 0x0000040000077882 */ /* 0x000fe20000000000 */
[----:B------:R-:W-:Y:S01]  /*1b50*/  UISETP.NE.AND UP1, UPT, UR18, URZ, UPT ;  /* 0x000000ff1200728c */ /* 0x000fe2000bf25270 */
[----:B------:R-:W-:Y:S01]  /*1b60*/  ISETP.EQ.OR P2, PT, R0, RZ, P3 ;  /* 0x000000ff0000720c */ /* 0x000fe20001f42670 */
[----:B------:R-:W-:Y:S01]  /*1b70*/  USEL UR24, URZ, 0x1, UP4 ;  /* 0x00000001ff187887 */ /* 0x000fe2000a000000 */
[----:B------:R-:W-:Y:S02]  /*1b80*/  PLOP3.LUT P1, PT, P1, PT, PT, 0x8, 0x80 ;  /* 0x000000000080781c */ /* 0x000fe40000f2e170 */
[----:B------:R-:W-:Y:S01]  /*1b90*/  CS2R R10, SRZ ;  /* 0x00000000000a7805 */ /* 0x000fe2000001ff00 */
[----:B------:R-:W-:Y:S01]  /*1ba0*/  IMAD.MOV.U32 R9, RZ, RZ, RZ ;  /* 0x000000ffff097224 */ /* 0x000fe200078e00ff */
[----:B------:R-:W4:Y:S01]  /*1bb0*/  LDCU UR40, c[0x0][0x370] ;  /* 0x00006e00ff2877ac */ /* 0x000f220008000800 */
[----:B------:R-:W-:Y:S01]  /*1bc0*/  IMAD.MOV.U32 R8, RZ, RZ, 0x1 ;  /* 0x00000001ff087424 */ /* 0x000fe200078e00ff */
[----:B------:R-:W1:Y:S01]  /*1bd0*/  LDCU.64 UR26, c[0x0][0x348] ;  /* 0x00006900ff1a77ac */ /* 0x000e620008000a00 */
[----:B--2---:R-:W-:-:S02]  /*1be0*/  UIADD3 UR5, UPT, UPT, UR6, 0x1f, URZ ;  /* 0x0000001f06057890 */ /* 0x004fc4000fffe0ff */
[----:B------:R-:W-:Y:S02]  /*1bf0*/  USHF.R.U32.HI UR45, URZ, 0x5, UR28 ;  /* 0x00000005ff2d7899 */ /* 0x000fe4000801161c */
[----:B------:R-:W-:Y:S02]  /*1c00*/  USHF.R.S32.HI UR4, URZ, 0x1f, UR5 ;  /* 0x0000001fff047899 */ /* 0x000fe40008011405 */
[----:B---3--:R-:W-:Y:S02]  /*1c10*/  ULEA UR7, UR8, UR7, 0x18 ;  /* 0x0000000708077291 */ /* 0x008fe4000f8ec0ff */
[----:B------:R-:W-:Y:S02]  /*1c20*/  ULEA.HI UR4, UR4, UR5, URZ, 0x5 ;  /* 0x0000000504047291 */ /* 0x000fe4000f8f28ff */
[----:B------:R-:W-:Y:S02]  /*1c30*/  UIADD3 UR46, UPT, UPT, UR6, 0x3e, URZ ;  /* 0x0000003e062e7890 */ /* 0x000fe4000fffe0ff */
[----:B------:R-:W-:-:S02]  /*1c40*/  USHF.R.S32.HI UR43, URZ, 0x5, UR4 ;  /* 0x00000005ff2b7899 */ /* 0x000fc40008011404 */
[----:B------:R-:W-:Y:S02]  /*1c50*/  UIADD3 UR4, UPT, UPT, UR6, -0x1, URZ ;  /* 0xffffffff06047890 */ /* 0x000fe4000fffe0ff */
[----:B------:R-:W-:Y:S02]  /*1c60*/  UISETP.LT.U32.AND UP0, UPT, UR43, 0x22, UPT ;  /* 0x000000222b00788c */ /* 0x000fe4000bf01070 */
[----:B------:R-:W-:Y:S02]  /*1c70*/  UISETP.GE.U32.AND UP2, UPT, UR4, -0x3f, UPT ;  /* 0xffffffc10400788c */ /* 0x000fe4000bf46070 */
[----:B------:R-:W-:Y:S01]  /*1c80*/  USEL UR41, UR43, 0x22, UP0 ;  /* 0x000000222b297887 */ /* 0x000fe20008000000 */
[----:B------:R-:W2:Y:S03]  /*1c90*/  LDCU UR39, c[0x0][0x374] ;  /* 0x00006e80ff2777ac */ /* 0x000ea60008000800 */
[----:B------:R-:W-:-:S02]  /*1ca0*/  UIADD3 UR21, UPT, UPT, UR41, -0x1, URZ ;  /* 0xffffffff29157890 */ /* 0x000fc4000fffe0ff */
[----:B------:R-:W-:-:S03]  /*1cb0*/  USEL UR24, UR24, 0x2, UP1 ;  /* 0x0000000218187887 */ /* 0x000fc60008800000 */
[----:B------:R-:W-:Y:S02]  /*1cc0*/  @UP2 UIADD3 UR21, UPT, UPT, UR41, URZ, URZ ;  /* 0x000000ff29152290 */ /* 0x000fe4000fffe0ff */
[----:B------:R-:W-:Y:S02]  /*1cd0*/  UIADD3 UR29, UPT, UPT, UR7, 0x15600, UR28 ;  /* 0x00015600071d7890 */ /* 0x000fe4000fffe01c */
[----:B------:R-:W-:Y:S02]  /*1ce0*/  UIADD3 UR44, UPT, UPT, UR43, -UR41, URZ ;  /* 0x800000292b2c7290 */ /* 0x000fe4000fffe0ff */
[----:B------:R-:W-:Y:S01]  /*1cf0*/  UIADD3 UR21, UPT, UPT, UR21, 0x1, URZ ;  /* 0x0000000115157890 */ /* 0x000fe2000fffe0ff */
[----:B-1--4-:R-:W-:-:S11]  /*1d00*/  UMOV UR5, URZ ;  /* 0x000000ff00057c82 */ /* 0x012fd60008000000 */
.L_x_43:
[----:B-1----:R-:W1:Y:S02]  /*1d10*/  S2UR UR4, SR_CgaCtaId ;  /* 0x00000000000479c3 */ /* 0x002e640000008800 */
[----:B-1----:R-:W-:-:S09]  /*1d20*/  UISETP.NE.AND UP0, UPT, UR4, URZ, UPT ;  /* 0x000000ff0400728c */ /* 0x002fd2000bf05270 */
[----:B------:R-:W-:Y:S05]  /*1d30*/  BRA.U UP0, `(.L_x_24) ;  /* 0x0000000100287547 */ /* 0x000fea000b800000 */
[----:B------:R-:W-:Y:S02]  /*1d40*/  LEA R0, R9, UR7, 0x3 ;  /* 0x0000000709007c11 */ /* 0x000fe4000f8e18ff */
[----:B------:R-:W-:-:S04]  /*1d50*/  SHF.L.U32 R3, R8, 0x1f, RZ ;  /* 0x0000001f08037819 */ /* 0x000fc800000006ff */
[----:B------:R-:W1:Y:S02]  /*1d60*/  SYNCS.PHASECHK.TRANS64.TRYWAIT P0, [R0+URZ+0x2c0], R3 ;  /* 0x0002c003000075a7 */ /* 0x000e6400080011ff */
[----:B-1----:R-:W-:Y:S05]  /*1d70*/  @!P0 BRA `(.L_x_25) ;  /* 0x0000007000008947 */ /* 0x002fea0003800000 */
.L_x_143:
[----:B------:R3:W-:Y:S01]  /*1d80*/  SYNCS.ARRIVE.TRANS64.A1T0 RZ, [R0+URZ+0x2b0], RZ ;  /* 0x0002b0ff00ff79a7 */ /* 0x0007e200081000ff */
[----:B------:R-:W-:-:S05]  /*1d90*/  VIADD R9, R9, 0x1 ;  /* 0x0000000109097836 */ /* 0x000fca0000000000 */
[----:B------:R-:W-:-:S04]  /*1da0*/  ISETP.NE.AND P0, PT, R9, 0x2, PT ;  /* 0x000000020900780c */ /* 0x000fc80003f05270 */
[----:B-1----:R-:W-:Y:S02]  /*1db0*/  SEL R3, RZ, 0x1, P0 ;  /* 0x00000001ff037807 */ /* 0x002fe40000000000 */
[----:B------:R-:W-:Y:S02]  /*1dc0*/  SEL R9, R9, RZ, P0 ;  /* 0x000000ff09097207 */ /* 0x000fe40000000000 */
[----:B------:R-:W-:-:S07]  /*1dd0*/  LOP3.LUT R8, R8, R3, RZ, 0x3c, !PT ;  /* 0x0000000308087212 */ /* 0x000fce00078e3cff */
.L_x_24:
[----:B------:R-:W-:Y:S01]  /*1de0*/  ULEA UR4, UR5, UR7, 0x3 ;  /* 0x0000000705047291 */ /* 0x000fe2000f8e18ff */
[----:B---3--:R-:W-:Y:S01]  /*1df0*/  SHF.L.U32 R0, R12, 0x1f, RZ ;  /* 0x0000001f0c007819 */ /* 0x008fe200000006ff */
[----:B------:R-:W-:Y:S02]  /*1e00*/  UISETP.GE.U32.AND UP0, UPT, UR46, 0x3f, UPT ;  /* 0x0000003f2e00788c */ /* 0x000fe4000bf06070 */
[----:B------:R-:W-:Y:S02]  /*1e10*/  USHF.L.U32 UR35, UR20, 0x6, URZ ;  /* 0x0000000614237899 */ /* 0x000fe400080006ff */
[----:B------:R-:W-:Y:S01]  /*1e20*/  ULEA UR19, UR30, UR45, 0x7 ;  /* 0x0000002d1e137291 */ /* 0x000fe2000f8e38ff */
[----:B------:R-:W-:Y:S02]  /*1e30*/  UMOV UR13, URZ ;  /* 0x000000ff000d7c82 */ /* 0x000fe40008000000 */
[----:B------:R1:W3:Y:S02]  /*1e40*/  SYNCS.PHASECHK.TRANS64.TRYWAIT P0, [UR4+0x110], R0 ;  /* 0x00011000ff0075a7 */ /* 0x0002e40008001104 */
[----:B------:R-:W-:Y:S07]  /*1e50*/  BRA.U !UP0, `(.L_x_26) ;  /* 0x0000000108bc7547 */ /* 0x000fee000b800000 */
[----:B------:R-:W-:Y:S01]  /*1e60*/  UMOV UR6, URZ ;  /* 0x000000ff00067c82 */ /* 0x000fe20008000000 */
[----:B------:R-:W-:-:S05]  /*1e70*/  UMOV UR4, UR5 ;  /* 0x0000000500047c82 */ /* 0x000fca0008000000 */
.L_x_32:
[----:B------:R-:W-:Y:S01]  /*1e80*/  ULEA UR33, UR4, UR7, 0x3 ;  /* 0x0000000704217291 */ /* 0x000fe2000f8e18ff */
[----:B---3--:R-:W-:Y:S01]  /*1e90*/  @!P3 MOV R2, 0x1800 ;  /* 0x000018000002b802 */ /* 0x008fe20000000f00 */
[----:B-1-34-:R-:W-:Y:S10]  /*1ea0*/  @P0 BRA `(.L_x_27) ;  /* 0x00000000000c0947 */ /* 0x01aff40003800000 */
[----:B------:R-:W-:-:S04]  /*1eb0*/  SHF.L.U32 R3, R12, 0x1f, RZ ;  /* 0x0000001f0c037819 */ /* 0x000fc800000006ff */
[----:B------:R-:W3:Y:S02]  /*1ec0*/  SYNCS.PHASECHK.TRANS64.TRYWAIT P0, [UR33+0x110], R3 ;  /* 0x00011003ff0075a7 */ /* 0x000ee40008001121 */
[----:B---3--:R-:W-:Y:S05]  /*1ed0*/  @!P0 BRA `(.L_x_28) ;  /* 0x0000006c00bc8947 */ /* 0x008fea0003800000 */
.L_x_27:
[----:B------:R3:W-:Y:S01]  /*1ee0*/  @!P3 SYNCS.ARRIVE.TRANS64 RZ, [UR33], R2 ;  /* 0x00000002ffffb9a7 */ /* 0x0007e20008000021 */
[----:B------:R-:W-:-:S04]  /*1ef0*/  ULOP3.LUT UR5, UR24, 0x2, URZ, 0xfc, !UPT ;  /* 0x0000000218057892 */ /* 0x000fc8000f8efcff */
[----:B------:R-:W-:-:S09]  /*1f00*/  UISETP.NE.AND UP0, UPT, UR5, 0x2, UPT ;  /* 0x000000020500788c */ /* 0x000fd2000bf05270 */
[----:B------:R-:W-:Y:S05]  /*1f10*/  BRA.U UP0, `(.L_x_29) ;  /* 0x0000000100047547 */ /* 0x000fea000b800000 */
[----:B--2---:R-:W-:Y:S05]  /*1f20*/  BPT.TRAP 0x1 ;  /* 0x000000040000795c */ /* 0x004fea0000300000 */
.L_x_29:
[----:B------:R-:W-:Y:S04]  /*1f30*/  BSSY.RECONVERGENT B0, `(.L_x_30) ;  /* 0x0000003000007945 */ /* 0x000fe80003800200 */
[----:B------:R-:W-:Y:S05]  /*1f40*/  @P2 BRA `(.L_x_31) ;  /* 0x0000000000042947 */ /* 0x000fea0003800000 */
[----:B--2---:R-:W-:Y:S05]  /*1f50*/  BPT.TRAP 0x1 ;  /* 0x000000040000795c */ /* 0x004fea0000300000 */
.L_x_31:
[----:B--2---:R-:W-:Y:S05]  /*1f60*/  BSYNC.RECONVERGENT B0 ;  /* 0x0000000000007941 */ /* 0x004fea0003800200 */
.L_x_30:
[----:B------:R-:W-:Y:S02]  /*1f70*/  UIADD3 UR5, UPT, UPT, UR4, 0x1, URZ ;  /* 0x0000000104057890 */ /* 0x000fe4000fffe0ff */
[----:B------:R-:W-:Y:S02]  /*1f80*/  USHF.L.U32 UR34, UR6, 0x5, URZ ;  /* 0x0000000506227899 */ /* 0x000fe400080006ff */
[----:B------:R-:W-:Y:S02]  /*1f90*/  UISETP.NE.AND UP0, UPT, UR5, 0x22, UPT ;  /* 0x000000220500788c */ /* 0x000fe4000bf05270 */
[----:B------:R-:W-:Y:S02]  /*1fa0*/  UIADD3 UR6, UPT, UPT, UR6, 0x1, URZ ;  /* 0x0000000106067890 */ /* 0x000fe4000fffe0ff */
[----:B------:R-:W-:Y:S02]  /*1fb0*/  USEL UR9, URZ, 0x1, UP0 ;  /* 0x00000001ff097887 */ /* 0x000fe40008000000 */
[----:B------:R-:W-:-:S02]  /*1fc0*/  USEL UR5, UR5, URZ, UP0 ;  /* 0x000000ff05057287 */ /* 0x000fc40008000000 */
[----:B------:R-:W-:Y:S02]  /*1fd0*/  ULEA UR32, UR4, UR7, 0xb ;  /* 0x0000000704207291 */ /* 0x000fe4000f8e58ff */
[----:B------:R-:W-:Y:S01]  /*1fe0*/  ULEA UR8, UR5, UR7, 0x3 ;  /* 0x0000000705087291 */ /* 0x000fe2000f8e18ff */
[----:B------:R-:W-:Y:S01]  /*1ff0*/  LOP3.LUT R12, R12, UR9, RZ, 0x3c, !PT ;  /* 0x000000090c0c7c12 */ /* 0x000fe2000f8e3cff */
[----:B------:R-:W-:Y:S02]  /*2000*/  UIADD3 UR10, UP1, UPT, UR26, 0x80, URZ ;  /* 0x000000801a0a7890 */ /* 0x000fe4000ff3e0ff */
[----:B------:R-:W-:Y:S01]  /*2010*/  ULEA UR16, UR4, UR28, 0xc ;  /* 0x0000001c04107291 */ /* 0x000fe2000f8e60ff */
[----:B-1----:R-:W-:Y:S01]  /*2020*/  SHF.L.U32 R0, R12, 0x1f, RZ ;  /* 0x0000001f0c007819 */ /* 0x002fe200000006ff */
[----:B------:R-:W-:Y:S02]  /*2030*/  UIADD3.X UR11, UPT, UPT, URZ, UR27, URZ, UP1, !UPT ;  /* 0x0000001bff0b7290 */ /* 0x000fe40008ffe4ff */
[----:B------:R-:W-:Y:S01]  /*2040*/  UIADD3 UR32, UPT, UPT, UR32, 0x4600, URZ ;  /* 0x0000460020207890 */ /* 0x000fe2000fffe0ff */
[----:B------:R4:W1:Y:S01]  /*2050*/  SYNCS.PHASECHK.TRANS64.TRYWAIT P0, [UR8+0x110], R0 ;  /* 0x00011000ff0075a7 */ /* 0x0008620008001108 */
[----:B------:R-:W-:-:S02]  /*2060*/  UIADD3 UR8, UP0, UPT, UR26, 0x180, URZ ;  /* 0x000001801a087890 */ /* 0x000fc4000ff1e0ff */
[----:B------:R-:W-:Y:S02]  /*2070*/  UIADD3 UR16, UPT, UPT, UR7, 0x15600, UR16 ;  /* 0x0001560007107890 */ /* 0x000fe4000fffe010 */
[----:B------:R-:W-:Y:S02]  /*2080*/  UIADD3.X UR9, UPT, UPT, URZ, UR27, URZ, UP0, !UPT ;  /* 0x0000001bff097290 */ /* 0x000fe400087fe4ff */
[----:B------:R-:W-:Y:S01]  /*2090*/  UISETP.NE.AND UP0, UPT, UR6, UR21, UPT ;  /* 0x000000150600728c */ /* 0x000fe2000bf05270 */
[----:B------:R-:W-:Y:S01]  /*20a0*/  UMOV UR12, 0x0 ;  /* 0x00000000000c7882 */ /* 0x000fe20000000000 */
[----:B------:R-:W-:Y:S01]  /*20b0*/  UMOV UR13, 0x10000000 ;  /* 0x10000000000d7882 */ /* 0x000fe20000000000 */
[----:B------:R-:W-:Y:S01]  /*20c0*/  UMOV UR4, 0xff0000 ;  /* 0x00ff000000047882 */ /* 0x000fe20000000000 */
[----:B------:R-:W-:Y:S01]  /*20d0*/  UMOV UR20, UR36 ;  /* 0x0000002400147c82 */ /* 0x000fe20008000000 */
[----:B------:R-:W-:Y:S01]  /*20e0*/  UMOV UR17, UR33 ;  /* 0x0000002100117c82 */ /* 0x000fe20008000000 */
[----:B------:R-:W-:Y:S01]  /*20f0*/  UMOV UR18, UR34 ;  /* 0x0000002200127c82 */ /* 0x000fe20008000000 */
[----:B------:R-:W-:Y:S01]  /*2100*/  UTMALDG.3D [UR32], [UR10], desc[UR12] ;  /* 0x00000c200a0075b4 */ /* 0x000fe20008011000 */
[----:B------:R2:W-:Y:S02]  /*2110*/  UTMALDG.3D.MULTICAST [UR16], [UR8], UR4, desc[UR12] ;  /* 0x00000c10080073b4 */ /* 0x0005e40008011804 */
[----:B--2---:R-:W-:Y:S01]  /*2120*/  UMOV UR13, UR21 ;  /* 0x00000015000d7c82 */ /* 0x004fe20008000000 */
[----:B------:R-:W-:Y:S01]  /*2130*/  UMOV UR4, UR5 ;  /* 0x0000000500047c82 */ /* 0x000fe20008000000 */
[----:B------:R-:W-:Y:S05]  /*2140*/  BRA.U UP0, `(.L_x_32) ;  /* 0xfffffffd004c7547 */ /* 0x000fea000b83ffff */
.L_x_26:
[----:B------:R-:W-:Y:S01]  /*2150*/  ULEA UR4, UR5, UR7, 0x3 ;  /* 0x0000000705047291 */ /* 0x000fe2000f8e18ff */
[----:B-1--4-:R-:W-:Y:S01]  /*2160*/  SHF.L.U32 R0, R12, 0x1f, RZ ;  /* 0x0000001f0c007819 */ /* 0x012fe200000006ff */
[----:B------:R-:W-:Y:S01]  /*2170*/  @!P1 SYNCS.ARRIVE.TRANS64.A1T0 RZ, [UR7+0x248], RZ ;  /* 0x000248ffffff99a7 */ /* 0x000fe20008100007 */
[----:B------:R-:W-:-:S06]  /*2180*/  UISETP.GT.AND UP0, UPT, UR43, UR41, UPT ;  /* 0x000000292b00728c */ /* 0x000fcc000bf04270 */
[----:B---3--:R1:W3:Y:S03]  /*2190*/  SYNCS.PHASECHK.TRANS64.TRYWAIT P0, [UR4+0x110], R0 ;  /* 0x00011000ff0075a7 */ /* 0x0082e60008001104 */
[----:B------:R-:W-:Y:S05]  /*21a0*/  BRA.U !UP0, `(.L_x_33) ;  /* 0x0000000108bc7547 */ /* 0x000fea000b800000 */
[----:B------:R-:W-:Y:S01]  /*21b0*/  UIADD3 UR25, UPT, UPT, UR44, UR13, URZ ;  /* 0x0000000d2c197290 */ /* 0x000fe2000fffe0ff */
[----:B------:R-:W-:-:S11]  /*21c0*/  UMOV UR4, UR5 ;  /* 0x0000000500047c82 */ /* 0x000fd60008000000 */
.L_x_39:
[----:B------:R-:W-:Y:S01]  /*21d0*/  ULEA UR9, UR4, UR7, 0x3 ;  /* 0x0000000704097291 */ /* 0x000fe2000f8e18ff */
[----:B---3--:R-:W-:Y:S01]  /*21e0*/  @!P3 MOV R2, 0x1800 ;  /* 0x000018000002b802 */ /* 0x008fe20000000f00 */
[----:B-1-3--:R-:W-:Y:S10]  /*21f0*/  @P0 BRA `(.L_x_34) ;  /* 0x00000000000c0947 */ /* 0x00aff40003800000 */
[----:B------:R-:W-:-:S04]  /*2200*/  SHF.L.U32 R3, R12, 0x1f, RZ ;  /* 0x0000001f0c037819 */ /* 0x000fc800000006ff */
[----:B------:R-:W3:Y:S02]  /*2210*/  SYNCS.PHASECHK.TRANS64.TRYWAIT P0, [UR9+0x110], R3 ;  /* 0x00011003ff0075a7 */ /* 0x000ee40008001109 */
[----:B---3--:R-:W-:Y:S05]  /*2220*/  @!P0 BRA `(.L_x_35) ;  /* 0x0000006c00008947 */ /* 0x008fea0003800000 */
.L_x_34:
[----:B------:R3:W-:Y:S01]  /*2230*/  @!P3 SYNCS.ARRIVE.TRANS64 RZ, [UR9], R2 ;  /* 0x00000002ffffb9a7 */ /* 0x0007e20008000009 */
[----:B------:R-:W-:-:S04]  /*2240*/  ULOP3.LUT UR5, UR24, 0x2, URZ, 0xfc, !UPT ;  /* 0x0000000218057892 */ /* 0x000fc8000f8efcff */
[----:B------:R-:W-:-:S09]  /*2250*/  UISETP.NE.AND UP0, UPT, UR5, 0x2, UPT ;  /* 0x000000020500788c */ /* 0x000fd2000bf05270 */
[----:B------:R-:W-:Y:S05]  /*2260*/  BRA.U UP0, `(.L_x_36) ;  /* 0x0000000100047547 */ /* 0x000fea000b800000 */
[----:B--2---:R-:W-:Y:S05]  /*2270*/  BPT.TRAP 0x1 ;  /* 0x000000040000795c */ /* 0x004fea0000300000 */
.L_x_36:
[----:B------:R-:W-:Y:S04]  /*2280*/  BSSY.RECONVERGENT B0, `(.L_x_37) ;  /* 0x0000003000007945 */ /* 0x000fe80003800200 */
[----:B------:R-:W-:Y:S05]  /*2290*/  @P2 BRA `(.L_x_38) ;  /* 0x0000000000042947 */ /* 0x000fea0003800000 */
[----:B--2---:R-:W-:Y:S05]  /*22a0*/  BPT.TRAP 0x1 ;  /* 0x000000040000795c */ /* 0x004fea0000300000 */
.L_x_38:
[----:B--2---:R-:W-:Y:S05]  /*22b0*/  BSYNC.RECONVERGENT B0 ;  /* 0x0000000000007941 */ /* 0x004fea0003800200 */
.L_x_37:
[----:B------:R-:W-:Y:S02]  /*22c0*/  UIADD3 UR5, UPT, UPT, UR4, 0x1, URZ ;  /* 0x0000000104057890 */ /* 0x000fe4000fffe0ff */
[----:B------:R-:W-:Y:S02]  /*22d0*/  UIADD3 UR14, UP1, UPT, UR26, 0x80, URZ ;  /* 0x000000801a0e7890 */ /* 0x000fe4000ff3e0ff */
[----:B------:R-:W-:Y:S02]  /*22e0*/  UISETP.NE.AND UP0, UPT, UR5, 0x22, UPT ;  /* 0x000000220500788c */ /* 0x000fe4000bf05270 */
[----:B------:R-:W-:Y:S02]  /*22f0*/  USHF.L.U32 UR10, UR13, 0x5, URZ ;  /* 0x000000050d0a7899 */ /* 0x000fe400080006ff */
[----:B------:R-:W-:Y:S02]  /*2300*/  USEL UR8, URZ, 0x1, UP0 ;  /* 0x00000001ff087887 */ /* 0x000fe40008000000 */
[----:B------:R-:W-:-:S02]  /*2310*/  USEL UR5, UR5, URZ, UP0 ;  /* 0x000000ff05057287 */ /* 0x000fc40008000000 */
[----:B------:R-:W-:Y:S02]  /*2320*/  UIADD3 UR22, UP0, UPT, UR26, 0x180, URZ ;  /* 0x000001801a167890 */ /* 0x000fe4000ff1e0ff */
[----:B------:R-:W-:Y:S01]  /*2330*/  LOP3.LUT R12, R12, UR8, RZ, 0x3c, !PT ;  /* 0x000000080c0c7c12 */ /* 0x000fe2000f8e3cff */
[----:B------:R-:W-:Y:S02]  /*2340*/  ULEA UR8, UR4, UR7, 0xb ;  /* 0x0000000704087291 */ /* 0x000fe4000f8e58ff */
[----:B------:R-:W-:Y:S01]  /*2350*/  ULEA UR6, UR5, UR7, 0x3 ;  /* 0x0000000705067291 */ /* 0x000fe2000f8e18ff */
[----:B-1----:R-:W-:Y:S01]  /*2360*/  SHF.L.U32 R0, R12, 0x1f, RZ ;  /* 0x0000001f0c007819 */ /* 0x002fe200000006ff */
[----:B------:R-:W-:Y:S02]  /*2370*/  UIADD3 UR8, UPT, UPT, UR8, 0x4600, URZ ;  /* 0x0000460008087890 */ /* 0x000fe4000fffe0ff */
[----:B------:R-:W-:Y:S02]  /*2380*/  UIADD3.X UR15, UPT, UPT, URZ, UR27, URZ, UP1, !UPT ;  /* 0x0000001bff0f7290 */ /* 0x000fe40008ffe4ff */
[----:B------:R-:W-:-:S02]  /*2390*/  ULEA UR16, UR4, UR29, 0xc ;  /* 0x0000001d04107291 */ /* 0x000fc4000f8e60ff */
[----:B------:R-:W-:Y:S01]  /*23a0*/  UIADD3.X UR23, UPT, UPT, URZ, UR27, URZ, UP0, !UPT ;  /* 0x0000001bff177290 */ /* 0x000fe200087fe4ff */
[----:B------:R4:W1:Y:S01]  /*23b0*/  SYNCS.PHASECHK.TRANS64.TRYWAIT P0, [UR6+0x110], R0 ;  /* 0x00011000ff0075a7 */ /* 0x0008620008001106 */
[----:B------:R-:W-:Y:S01]  /*23c0*/  UMOV UR30, 0x0 ;  /* 0x00000000001e7882 */ /* 0x000fe20000000000 */
[----:B------:R-:W-:Y:S01]  /*23d0*/  UMOV UR31, 0x10000000 ;  /* 0x10000000001f7882 */ /* 0x000fe20000000000 */
[----:B------:R-:W-:Y:S01]  /*23e0*/  UMOV UR11, UR35 ;  /* 0x00000023000b7c82 */ /* 0x000fe20008000000 */
[----:B------:R-:W-:Y:S01]  /*23f0*/  UMOV UR12, UR36 ;  /* 0x00000024000c7c82 */ /* 0x000fe20008000000 */
[----:B------:R-:W-:Y:S01]  /*2400*/  UMOV UR6, 0xff0000 ;  /* 0x00ff000000067882 */ /* 0x000fe20000000000 */
[----:B------:R-:W-:Y:S01]  /*2410*/  UMOV UR20, UR36 ;  /* 0x0000002400147c82 */ /* 0x000fe20008000000 */
[----:B------:R-:W-:Y:S01]  /*2420*/  UMOV UR17, UR9 ;  /* 0x0000000900117c82 */ /* 0x000fe20008000000 */
[----:B------:R-:W-:Y:S01]  /*2430*/  UMOV UR18, UR10 ;  /* 0x0000000a00127c82 */ /* 0x000fe20008000000 */
[----:B------:R4:W-:Y:S01]  /*2440*/  UTMALDG.3D [UR8], [UR14], desc[UR30] ;  /* 0x00001e080e0075b4 */ /* 0x0009e20008011000 */
[----:B------:R-:W-:Y:S01]  /*2450*/  UIADD3 UR13, UPT, UPT, UR13, 0x1, URZ ;  /* 0x000000010d0d7890 */ /* 0x000fe2000fffe0ff */
[----:B------:R-:W-:-:S03]  /*2460*/  UMOV UR4, UR5 ;  /* 0x0000000500047c82 */ /* 0x000fc60008000000 */
[----:B------:R-:W-:Y:S01]  /*2470*/  UISETP.NE.AND UP0, UPT, UR13, UR25, UPT ;  /* 0x000000190d00728c */ /* 0x000fe2000bf05270 */
[----:B------:R4:W-:Y:S08]  /*2480*/  UTMALDG.3D.MULTICAST [UR16], [UR22], UR6, desc[UR30] ;  /* 0x00001e10160073b4 */ /* 0x0009f00008011806 */
[----:B----4-:R-:W-:Y:S05]  /*2490*/  BRA.U UP0, `(.L_x_39) ;  /* 0xfffffffd004c7547 */ /* 0x010fea000b83ffff */
.L_x_33:
[C---:B------:R-:W-:Y:S01]  /*24a0*/  LEA R3, R11.reuse, UR7, 0x3 ;  /* 0x000000070b037c11 */ /* 0x040fe2000f8e18ff */
[----:B------:R-:W-:Y:S01]  /*24b0*/  NOP ;  /* 0x0000000000007918 */ /* 0x000fe20000000000 */
[----:B-1----:R-:W-:Y:S02]  /*24c0*/  SHF.L.U32 R0, R10, 0x1f, RZ ;  /* 0x0000001f0a007819 */ /* 0x002fe400000006ff */
[----:B------:R-:W-:Y:S02]  /*24d0*/  LEA R5, R11, UR7, 0x4 ;  /* 0x000000070b057c11 */ /* 0x000fe4000f8e20ff */
[----:B---3--:R-:W1:Y:S02]  /*24e0*/  SYNCS.PHASECHK.TRANS64.TRYWAIT P0, [R3+URZ+0x250], R0 ;  /* 0x00025000030075a7 */ /* 0x008e6400080011ff */
[----:B-1----:R-:W-:Y:S05]  /*24f0*/  @!P0 BRA `(.L_x_40) ;  /* 0x0000006800648947 */ /* 0x002fea0003800000 */
.L_x_146:
[----:B------:R-:W3:Y:S01]  /*2500*/  LDS.128 R4, [R5+0x2e0] ;  /* 0x0002e00005047984 */ /* 0x000ee20000000c00 */
[----:B------:R-:W-:Y:S01]  /*2510*/  UISETP.GE.AND UP0, UPT, UR42, 0x1, UPT ;  /* 0x000000012a00788c */ /* 0x000fe2000bf06270 */
[----:B------:R-:W-:Y:S01]  /*2520*/  @!PT LDS RZ, [RZ] ;  /* 0x00000000fffff984 */ /* 0x000fe20000000800 */
[----:B------:R-:W-:Y:S01]  /*2530*/  @!PT LDS RZ, [RZ] ;  /* 0x00000000fffff984 */ /* 0x000fe20000000800 */
[----:B------:R-:W-:Y:S01]  /*2540*/  @!PT LDS RZ, [RZ] ;  /* 0x00000000fffff984 */ /* 0x000fe20000000800 */
[----:B------:R-:W-:Y:S01]  /*2550*/  @!PT LDS RZ, [RZ] ;  /* 0x00000000fffff984 */ /* 0x000fe20000000800 */
[----:B------:R4:W-:Y:S06]  /*2560*/  MEMBAR.ALL.CTA ;  /* 0x0000000000007992 */ /* 0x0009ec0000008000 */
[----:B----4-:R-:W4:Y:S01]  /*2570*/  FENCE.VIEW.ASYNC.S ;  /* 0x00000000000073c6 */ /* 0x010f220000000000 */
[----:B---3--:R-:W-:-:S13]  /*2580*/  LOP3.LUT P0, RZ, R6, 0x1, RZ, 0xc0, !PT ;  /* 0x0000000106ff7812 */ /* 0x008fda000780c0ff */
[----:B----4-:R-:W-:Y:S01]  /*2590*/  VOTEU.ANY UP1, P0 ;  /* 0x0000000000ff7886 */ /* 0x010fe20000020100 */
[----:B------:R-:W-:-:S13]  /*25a0*/  PLOP3.LUT P0, PT, PT, PT, UP1, 0x80, 0x8 ;  /* 0x000000000008781c */ /* 0x000fda0003f0f018 */
[----:B-1----:R-:W-:Y:S02]  /*25b0*/  @P0 LOP3.LUT R0, R5, 0xffff, RZ, 0xc0, !PT ;  /* 0x0000ffff05000812 */ /* 0x002fe400078ec0ff */
[----:B------:R-:W-:Y:S02]  /*25c0*/  @P0 MOV R2, R4 ;  /* 0x0000000400020202 */ /* 0x000fe40000000f00 */
[----:B------:R-:W-:Y:S01]  /*25d0*/  @P0 R2UR UR6, R0 ;  /* 0x00000000000602ca */ /* 0x000fe200000e0000 */
[----:B------:R-:W-:Y:S01]  /*25e0*/  VIADD R0, R3, 0x260 ;  /* 0x0000026003007836 */ /* 0x000fe20000000000 */
[----:B------:R-:W-:Y:S02]  /*25f0*/  @P0 SHF.R.U32.HI R4, RZ, 0x10, R5 ;  /* 0x00000010ff040819 */ /* 0x000fe40000011605 */
[----:B------:R-:W-:Y:S02]  /*2600*/  @P0 R2UR UR8, R2 ;  /* 0x00000000020802ca */ /* 0x000fe400000e0000 */
[----:B------:R-:W-:-:S02]  /*2610*/  PRMT R0, RZ, 0x654, R0 ;  /* 0x00000654ff007816 */ /* 0x000fc40000000000 */
[----:B------:R-:W-:Y:S02]  /*2620*/  @P0 R2UR UR4, R4 ;  /* 0x00000000040402ca */ /* 0x000fe400000e0000 */
[----:B------:R1:W-:Y:S03]  /*2630*/  SYNCS.ARRIVE.TRANS64.RED.A1T0 RZ, [R0+URZ], RZ ;  /* 0x000000ff00ff79a7 */ /* 0x0003e600081004ff */
[----:B------:R-:W-:-:S04]  /*2640*/  @UP1 UMOV UR37, UR6 ;  /* 0x0000000600251c82 */ /* 0x000fc80008000000 */
[----:B------:R-:W-:-:S04]  /*2650*/  @UP1 UMOV UR38, UR8 ;  /* 0x0000000800261c82 */ /* 0x000fc80008000000 */
[----:B------:R-:W-:Y:S01]  /*2660*/  @UP1 UMOV UR36, UR4 ;  /* 0x0000000400241c82 */ /* 0x000fe20008000000 */
[----:B------:R-:W-:Y:S05]  /*2670*/  BRA.U !UP0, `(.L_x_41) ;  /* 0x0000000108d47547 */ /* 0x000fea000b800000 */
[----:B------:R-:W2:Y:S01]  /*2680*/  LDCU.128 UR12, c[0x0][0xb10] ;  /* 0x00016200ff0c77ac */ /* 0x000ea20008000c00 */
[----:B------:R-:W3:Y:S01]  /*2690*/  LDCU UR25, c[0x0][0xb20] ;  /* 0x00016400ff1977ac */ /* 0x000ee20008000800 */
[----:B------:R-:W4:Y:S01]  /*26a0*/  LDCU UR20, c[0x0][0xb0c] ;  /* 0x00016180ff1477ac */ /* 0x000f220008000800 */
[----:B------:R-:W1:Y:S01]  /*26b0*/  LDCU.64 UR10, c[0x0][0xb28] ;  /* 0x00016500ff0a77ac */ /* 0x000e620008000a00 */
[----:B------:R-:W-:Y:S02]  /*26c0*/  UISETP.NE.AND UP3, UPT, UR42, 0x1, UPT ;  /* 0x000000012a00788c */ /* 0x000fe4000bf65270 */
[----:B--2---:R-:W-:Y:S02]  /*26d0*/  UIMAD.WIDE.U32 UR16, UR39, UR15, URZ ;  /* 0x0000000f271072a5 */ /* 0x004fe4000f8e00ff */
[----:B------:R-:W-:Y:S02]  /*26e0*/  UIMAD.WIDE.U32 UR8, UR40, UR12, URZ ;  /* 0x0000000c280872a5 */ /* 0x000fe4000f8e00ff */
[----:B------:R-:W-:-:S02]  /*26f0*/  UISETP.NE.AND UP0, UPT, UR14, 0x1, UPT ;  /* 0x000000010e00788c */ /* 0x000fc4000bf05270 */
[----:B------:R-:W-:Y:S01]  /*2700*/  UIMAD.WIDE.U32 UR22, UR37, UR15, URZ ;  /* 0x0000000f251672a5 */ /* 0x000fe2000f8e00ff */
[----:B------:R-:W-:Y:S02]  /*2710*/  UMOV UR16, UR17 ;  /* 0x0000001100107c82 */ /* 0x000fe40008000000 */
[----:B------:R-:W-:Y:S01]  /*2720*/  UMOV UR8, UR9 ;  /* 0x0000000900087c82 */ /* 0x000fe20008000000 */
[----:B---3--:R-:W-:Y:S02]  /*2730*/  USHF.R.U32.HI UR16, URZ, UR25, UR16 ;  /* 0x00000019ff107299 */ /* 0x008fe40008011610 */
[----:B----4-:R-:W-:Y:S02]  /*2740*/  UISETP.NE.AND UP2, UPT, UR20, 0x1, UPT ;  /* 0x000000011400788c */ /* 0x010fe4000bf45270 */
[----:B------:R-:W-:Y:S02]  /*2750*/  USHF.R.U32.HI UR8, URZ, UR13, UR8 ;  /* 0x0000000dff087299 */ /* 0x000fe40008011608 */
[----:B------:R-:W-:-:S02]  /*2760*/  USEL UR6, UR39, UR16, !UP0 ;  /* 0x0000001027067287 */ /* 0x000fc4000c000000 */
[----:B------:R-:W-:Y:S02]  /*2770*/  USEL UR8, UR40, UR8, !UP2 ;  /* 0x0000000828087287 */ /* 0x000fe4000d000000 */
[----:B-1----:R-:W-:Y:S01]  /*2780*/  UIMAD.WIDE.U32 UR16, UR6, UR10, URZ ;  /* 0x0000000a061072a5 */ /* 0x002fe2000f8e00ff */
[----:B------:R-:W-:Y:S01]  /*2790*/  UMOV UR4, UR23 ;  /* 0x0000001700047c82 */ /* 0x000fe20008000000 */
[----:B------:R-:W-:Y:S02]  /*27a0*/  UIMAD.WIDE.U32 UR18, UR38, UR12, URZ ;  /* 0x0000000c261272a5 */ /* 0x000fe4000f8e00ff */
[----:B------:R-:W-:-:S03]  /*27b0*/  UIMAD.WIDE.U32 UR22, UR8, UR10, URZ ;  /* 0x0000000a081672a5 */ /* 0x000fc6000f8e00ff */
[----:B------:R-:W-:Y:S01]  /*27c0*/  UMOV UR16, UR17 ;  /* 0x0000001100107c82 */ /* 0x000fe20008000000 */
[----:B------:R-:W-:Y:S02]  /*27d0*/  USHF.R.U32.HI UR4, URZ, UR25, UR4 ;  /* 0x00000019ff047299 */ /* 0x000fe40008011604 */
[----:B------:R-:W-:Y:S01]  /*27e0*/  @UP3 USHF.R.U32.HI UR6, URZ, UR11, UR16 ;  /* 0x0000000bff063299 */ /* 0x000fe20008011610 */
[----:B------:R-:W-:Y:S01]  /*27f0*/  UMOV UR18, UR19 ;  /* 0x0000001300127c82 */ /* 0x000fe20008000000 */
[----:B------:R-:W-:Y:S01]  /*2800*/  UMOV UR22, UR23 ;  /* 0x0000001700167c82 */ /* 0x000fe20008000000 */
[----:B------:R-:W-:Y:S02]  /*2810*/  USHF.R.U32.HI UR13, URZ, UR13, UR18 ;  /* 0x0000000dff0d7299 */ /* 0x000fe40008011612 */
[----:B------:R-:W-:Y:S02]  /*2820*/  USEL UR4, UR37, UR4, !UP0 ;  /* 0x0000000425047287 */ /* 0x000fe4000c000000 */
[----:B------:R-:W-:-:S02]  /*2830*/  @UP3 USHF.R.U32.HI UR8, URZ, UR11, UR22 ;  /* 0x0000000bff083299 */ /* 0x000fc40008011616 */
[----:B------:R-:W-:Y:S02]  /*2840*/  UIMAD UR9, UR42, UR6, URZ ;  /* 0x000000062a0972a4 */ /* 0x000fe4000f8e02ff */
[----:B------:R-:W-:Y:S02]  /*2850*/  USEL UR6, UR38, UR13, !UP2 ;  /* 0x0000000d26067287 */ /* 0x000fe4000d000000 */
[----:B------:R-:W-:Y:S02]  /*2860*/  UIMAD UR12, UR42, UR8, URZ ;  /* 0x000000082a0c72a4 */ /* 0x000fe4000f8e02ff */
[----:B------:R-:W-:Y:S02]  /*2870*/  UISETP.GE.AND UP0, UPT, UR4, UR9, UPT ;  /* 0x000000090400728c */ /* 0x000fe4000bf06270 */
[----:B------:R-:W-:Y:S02]  /*2880*/  UIMAD.WIDE.U32 UR16, UR4, UR10, URZ ;  /* 0x0000000a041072a5 */ /* 0x000fe4000f8e00ff */
[----:B------:R-:W-:-:S02]  /*2890*/  UISETP.GE.OR UP0, UPT, UR6, UR12, UP0 ;  /* 0x0000000c0600728c */ /* 0x000fc40008706670 */
[----:B------:R-:W-:Y:S02]  /*28a0*/  UIMAD.WIDE.U32 UR12, UR6, UR10, URZ ;  /* 0x0000000a060c72a5 */ /* 0x000fe4000f8e00ff */
[----:B------:R-:W-:Y:S01]  /*28b0*/  UIADD3 UR15, UPT, UPT, -UR4, URZ, URZ ;  /* 0x000000ff040f7290 */ /* 0x000fe2000fffe1ff */
[----:B------:R-:W-:Y:S01]  /*28c0*/  UMOV UR10, UR17 ;  /* 0x00000011000a7c82 */ /* 0x000fe20008000000 */
[----:B------:R-:W-:Y:S02]  /*28d0*/  UIADD3 UR12, UPT, UPT, -UR6, URZ, URZ ;  /* 0x000000ff060c7290 */ /* 0x000fe4000fffe1ff */
[----:B------:R-:W-:-:S03]  /*28e0*/  USHF.R.U32.HI UR10, URZ, UR11, UR10 ;  /* 0x0000000bff0a7299 */ /* 0x000fc6000801160a */
[----:B------:R-:W-:Y:S01]  /*28f0*/  @!UP0 UMOV UR9, UR13 ;  /* 0x0000000d00098c82 */ /* 0x000fe20008000000 */
[----:B------:R-:W-:Y:S02]  /*2900*/  UIMAD UR15, UR14, UR15, UR37 ;  /* 0x0000000f0e0f72a4 */ /* 0x000fe4000f8e0225 */
[----:B------:R-:W-:Y:S02]  /*2910*/  USEL UR10, UR4, UR10, !UP3 ;  /* 0x0000000a040a7287 */ /* 0x000fe4000d800000 */
[----:B------:R-:W-:Y:S02]  /*2920*/  @!UP0 USHF.R.U32.HI UR9, URZ, UR11, UR9 ;  /* 0x0000000bff098299 */ /* 0x000fe40008011609 */
[----:B------:R-:W-:Y:S02]  /*2930*/  UIADD3 UR11, UPT, UPT, -UR10, URZ, URZ ;  /* 0x000000ff0a0b7290 */ /* 0x000fe4000fffe1ff */
[----:B------:R-:W-:Y:S02]  /*2940*/  @!UP0 USEL UR9, UR6, UR9, !UP3 ;  /* 0x0000000906098287 */ /* 0x000fe4000d800000 */
[----:B------:R-:W-:-:S02]  /*2950*/  UIMAD UR11, UR42, UR11, UR4 ;  /* 0x0000000b2a0b72a4 */ /* 0x000fc4000f8e0204 */
[----:B------:R-:W-:Y:S02]  /*2960*/  @!UP0 UIADD3 UR10, UPT, UPT, UR10, -UR9, URZ ;  /* 0x800000090a0a8290 */ /* 0x000fe4000fffe0ff */
[----:B------:R-:W-:Y:S02]  /*2970*/  @!UP0 UIMAD UR9, UR11, UR8, UR9 ;  /* 0x000000080b0982a4 */ /* 0x000fe4000f8e0209 */
[----:B------:R-:W-:Y:S02]  /*2980*/  @!UP0 UIMAD UR4, UR42, UR10, UR6 ;  /* 0x0000000a2a0482a4 */ /* 0x000fe4000f8e0206 */
[----:B------:R-:W-:Y:S02]  /*2990*/  UIMAD UR8, UR20, UR12, UR38 ;  /* 0x0000000c140872a4 */ /* 0x000fe4000f8e0226 */
[----:B------:R-:W-:Y:S01]  /*29a0*/  UIMAD UR37, UR4, UR14, UR15 ;  /* 0x0000000e042572a4 */ /* 0x000fe2000f8e020f */
[----:B------:R-:W-:Y:S02]  /*29b0*/  @!UP0 UMOV UR6, UR9 ;  /* 0x0000000900068c82 */ /* 0x000fe40008000000 */
[----:B------:R-:W-:-:S12]  /*29c0*/  UIMAD UR38, UR6, UR20, UR8 ;  /* 0x00000014062672a4 */ /* 0x000fd8000f8e0208 */
.L_x_41:
[----:B------:R-:W3:Y:S02]  /*29d0*/  LDCU UR4, c[0x0][0xb30] ;  /* 0x00016600ff0477ac */ /* 0x000ee40008000800 */
[----:B---3--:R-:W-:-:S09]  /*29e0*/  UISETP.NE.AND UP0, UPT, UR4, 0x1, UPT ;  /* 0x000000010400788c */ /* 0x008fd2000bf05270 */
[----:B------:R-:W-:Y:S05]  /*29f0*/  BRA.U UP0, `(.L_x_42) ;  /* 0x0000000100447547 */ /* 0x000fea000b800000 */
[----:B------:R-:W3:Y:S01]  /*2a00*/  LDCU.128 UR12, c[0x0][0xb10] ;  /* 0x00016200ff0c77ac */ /* 0x000ee20008000c00 */
[----:B------:R-:W4:Y:S01]  /*2a10*/  LDCU UR16, c[0x0][0xb0c] ;  /* 0x00016180ff1077ac */ /* 0x000f220008000800 */
[----:B------:R-:W1:Y:S01]  /*2a20*/  LDCU UR17, c[0x0][0xb20] ;  /* 0x00016400ff1177ac */ /* 0x000e620008000800 */
[----:B---3--:R-:W-:Y:S02]  /*2a30*/  UIMAD.WIDE.U32 UR10, UR38, UR12, URZ ;  /* 0x0000000c260a72a5 */ /* 0x008fe4000f8e00ff */
[----:B------:R-:W-:Y:S02]  /*2a40*/  UIMAD.WIDE.U32 UR8, UR37, UR15, URZ ;  /* 0x0000000f250872a5 */ /* 0x000fe4000f8e00ff */
[----:B----4-:R-:W-:Y:S02]  /*2a50*/  UISETP.NE.AND UP2, UPT, UR16, 0x1, UPT ;  /* 0x000000011000788c */ /* 0x010fe4000bf45270 */
[----:B------:R-:W-:Y:S01]  /*2a60*/  UISETP.NE.AND UP0, UPT, UR14, 0x1, UPT ;  /* 0x000000010e00788c */ /* 0x000fe2000bf05270 */
[----:B------:R-:W-:-:S02]  /*2a70*/  UMOV UR6, UR11 ;  /* 0x0000000b00067c82 */ /* 0x000fc40008000000 */
[----:B------:R-:W-:Y:S01]  /*2a80*/  UMOV UR4, UR9 ;  /* 0x0000000900047c82 */ /* 0x000fe20008000000 */
[----:B------:R-:W-:Y:S02]  /*2a90*/  USHF.R.U32.HI UR6, URZ, UR13, UR6 ;  /* 0x0000000dff067299 */ /* 0x000fe40008011606 */
[----:B-1----:R-:W-:Y:S02]  /*2aa0*/  USHF.R.U32.HI UR4, URZ, UR17, UR4 ;  /* 0x00000011ff047299 */ /* 0x002fe40008011604 */
[----:B------:R-:W-:Y:S02]  /*2ab0*/  USEL UR6, UR38, UR6, !UP2 ;  /* 0x0000000626067287 */ /* 0x000fe4000d000000 */
[----:B------:R-:W-:-:S04]  /*2ac0*/  USEL UR4, UR37, UR4, !UP0 ;  /* 0x0000000425047287 */ /* 0x000fc8000c000000 */
[----:B------:R-:W-:Y:S02]  /*2ad0*/  UIADD3 UR8, UPT, UPT, UR6, -UR4, URZ ;  /* 0x8000000406087290 */ /* 0x000fe4000fffe0ff */
[----:B------:R-:W-:Y:S02]  /*2ae0*/  UIADD3 UR4, UPT, UPT, -UR6, UR4, URZ ;  /* 0x0000000406047290 */ /* 0x000fe4000fffe1ff */
[----:B------:R-:W-:Y:S02]  /*2af0*/  UIMAD UR37, UR8, UR14, UR37 ;  /* 0x0000000e082572a4 */ /* 0x000fe4000f8e0225 */
[----:B------:R-:W-:-:S12]  /*2b00*/  UIMAD UR38, UR4, UR16, UR38 ;  /* 0x00000010042672a4 */ /* 0x000fd8000f8e0226 */
.L_x_42:
[----:B------:R-:W-:Y:S01]  /*2b10*/  VIADD R11, R11, 0x1 ;  /* 0x000000010b0b7836 */ /* 0x000fe20000000000 */
[----:B------:R-:W-:Y:S01]  /*2b20*/  PLOP3.LUT P1, PT, PT, PT, PT, 0x80, 0x8 ;  /* 0x000000000008781c */ /* 0x000fe20003f2f070 */
[----:B------:R-:W-:Y:S02]  /*2b30*/  UIADD3 UR20, UPT, UPT, UR38, UR59, URZ ;  /* 0x0000003b26147290 */ /* 0x000fe4000fffe0ff */
[----:B------:R-:W-:Y:S01]  /*2b40*/  UIADD3 UR30, UPT, UPT, UR37, UR62, URZ ;  /* 0x0000003e251e7290 */ /* 0x000fe2000fffe0ff */
[----:B------:R-:W-:-:S04]  /*2b50*/  ISETP.NE.AND P0, PT, R11, 0x2, PT ;  /* 0x000000020b00780c */ /* 0x000fc80003f05270 */
[----:B------:R-:W-:Y:S02]  /*2b60*/  SEL R3, RZ, 0x1, P0 ;  /* 0x00000001ff037807 */ /* 0x000fe40000000000 */
[----:B------:R-:W-:Y:S02]  /*2b70*/  SEL R11, R11, RZ, P0 ;  /* 0x000000ff0b0b7207 */ /* 0x000fe40000000000 */
[----:B------:R-:W-:Y:S01]  /*2b80*/  LOP3.LUT R10, R10, R3, RZ, 0x3c, !PT ;  /* 0x000000030a0a7212 */ /* 0x000fe200078e3cff */
[----:B------:R-:W-:Y:S06]  /*2b90*/  BRA.U UP1, `(.L_x_43) ;  /* 0xfffffff1015c7547 */ /* 0x000fec000b83ffff */
[----:B------:R-:W-:Y:S01]  /*2ba0*/  UIADD3 UR7, UPT, UPT, UR7, 0x110, URZ ;  /* 0x0000011007077890 */ /* 0x000fe2000fffe0ff */
[----:B------:R-:W-:-:S03]  /*2bb0*/  SHF.L.U32 R3, R12, 0x1f, RZ ;  /* 0x0000001f0c037819 */ /* 0x000fc600000006ff */
[----:B------:R-:W-:-:S09]  /*2bc0*/  ULEA UR4, UR5, UR7, 0x3 ;  /* 0x0000000705047291 */ /* 0x000fd2000f8e18ff */
[----:B------:R-:W3:Y:S02]  /*2bd0*/  SYNCS.PHASECHK.TRANS64.TRYWAIT P0, [UR4], R3 ;  /* 0x00000003ff0075a7 */ /* 0x000ee40008001104 */
[----:B---3--:R-:W-:Y:S05]  /*2be0*/  @!P0 BRA `(.L_x_44) ;  /* 0x0000006000bc8947 */ /* 0x008fea0003800000 */
.L_x_148:
[----:B------:R-:W-:-:S04]  /*2bf0*/  UIADD3 UR4, UPT, UPT, UR5, 0x1, URZ ;  /* 0x0000000105047890 */ /* 0x000fc8000fffe0ff */
[----:B------:R-:W-:-:S04]  /*2c00*/  UISETP.NE.AND UP0, UPT, UR4, 0x22, UPT ;  /* 0x000000220400788c */ /* 0x000fc8000bf05270 */
[----:B------:R-:W-:Y:S02]  /*2c10*/  USEL UR6, URZ, 0x1, UP0 ;  /* 0x00000001ff067887 */ /* 0x000fe40008000000 */
[----:B------:R-:W-:-:S04]  /*2c20*/  USEL UR4, UR4, URZ, UP0 ;  /* 0x000000ff04047287 */ /* 0x000fc80008000000 */
[----:B------:R-:W-:Y:S01]  /*2c30*/  ULEA UR5, UR4, UR7, 0x3 ;  /* 0x0000000704057291 */ /* 0x000fe2000f8e18ff */
[----:B------:R-:W-:-:S04]  /*2c40*/  LOP3.LUT R2, R12, UR6, RZ, 0x3c, !PT ;  /* 0x000000060c027c12 */ /* 0x000fc8000f8e3cff */
[----:B-1----:R-:W-:-:S04]  /*2c50*/  SHF.L.U32 R3, R2, 0x1f, RZ ;  /* 0x0000001f02037819 */ /* 0x002fc800000006ff */
[----:B------:R-:W1:Y:S02]  /*2c60*/  SYNCS.PHASECHK.TRANS64.TRYWAIT P0, [UR5], R3 ;  /* 0x00000003ff0075a7 */ /* 0x000e640008001105 */
[----:B-1----:R-:W-:Y:S05]  /*2c70*/  @!P0 BRA `(.L_x_45) ;  /* 0x0000006000b08947 */ /* 0x002fea0003800000 */
.L_x_150:
        /* <DEDUP_REMOVED lines=9> */
.L_x_152:
        /* <DEDUP_REMOVED lines=9> */
.L_x_154:
        /* <DEDUP_REMOVED lines=9> */
.L_x_156:
        /* <DEDUP_REMOVED lines=9> */
.L_x_158:
        /* <DEDUP_REMOVED lines=9> */
.L_x_160:
        /* <DEDUP_REMOVED lines=9> */
.L_x_162:
        /* <DEDUP_REMOVED lines=9> */
.L_x_164:
        /* <DEDUP_REMOVED lines=9> */
.L_x_166:
        /* <DEDUP_REMOVED lines=9> */
.L_x_168:
        /* <DEDUP_REMOVED lines=9> */
.L_x_170:
        /* <DEDUP_REMOVED lines=9> */
.L_x_172:
        /* <DEDUP_REMOVED lines=9> */
.L_x_174:
        /* <DEDUP_REMOVED lines=9> */
.L_x_176:
        /* <DEDUP_REMOVED lines=9> */
.L_x_178:
        /* <DEDUP_REMOVED lines=9> */
.L_x_180:
        /* <DEDUP_REMOVED lines=9> */
.L_x_182:
        /* <DEDUP_REMOVED lines=9> */
.L_x_184:
        /* <DEDUP_REMOVED lines=9> */
.L_x_186:
        /* <DEDUP_REMOVED lines=9> */
.L_x_188:
        /* <DEDUP_REMOVED lines=9> */
.L_x_190:
        /* <DEDUP_REMOVED lines=9> */
.L_x_192:
        /* <DEDUP_REMOVED lines=9> */
.L_x_194:
        /* <DEDUP_REMOVED lines=9> */
.L_x_196:
        /* <DEDUP_REMOVED lines=9> */
.L_x_198:
        /* <DEDUP_REMOVED lines=9> */
.L_x_200:
        /* <DEDUP_REMOVED lines=9> */
.L_x_202:
        /* <DEDUP_REMOVED lines=9> */
.L_x_204:
        /* <DEDUP_REMOVED lines=9> */
.L_x_206:
        /* <DEDUP_REMOVED lines=9> */
.L_x_208:
        /* <DEDUP_REMOVED lines=9> */
.L_x_210:
        /* <DEDUP_REMOVED lines=9> */
.L_x_212:
[----:B------:R-:W-:-:S04]  /*3df0*/  UIADD3 UR4, UPT, UPT, UR4, 0x1, URZ ;  /* 0x0000000104047890 */ /* 0x000fc8000fffe0ff */
[----:B------:R-:W-:-:S04]  /*3e00*/  UISETP.NE.AND UP0, UPT, UR4, 0x22, UPT ;  /* 0x000000220400788c */ /* 0x000fc8000bf05270 */
[----:B------:R-:W-:Y:S02]  /*3e10*/  USEL UR5, URZ, 0x1, UP0 ;  /* 0x00000001ff057887 */ /* 0x000fe40008000000 */
[----:B------:R-:W-:-:S04]  /*3e20*/  USEL UR4, UR4, URZ, UP0 ;  /* 0x000000ff04047287 */ /* 0x000fc80008000000 */
[----:B------:R-:W-:Y:S01]  /*3e30*/  ULEA UR4, UR4, UR7, 0x3 ;  /* 0x0000000704047291 */ /* 0x000fe2000f8e18ff */
[----:B-1----:R-:W-:-:S04]  /*3e40*/  LOP3.LUT R3, R2, UR5, RZ, 0x3c, !PT ;  /* 0x0000000502037c12 */ /* 0x002fc8000f8e3cff */
[----:B------:R-:W-:Y:S01]  /*3e50*/  SHF.L.U32 R3, R3, 0x1f, RZ ;  /* 0x0000001f03037819 */ /* 0x000fe200000006ff */
[----:B------:R-:W-:-:S07]  /*3e60*/  IMAD.U32 R0, RZ, RZ, UR4 ;  /* 0x00000004ff007e24 */ /* 0x000fce000f8e00ff */
.L_x_77:
[----:B-1----:R1:W3:Y:S02]  /*3e70*/  SYNCS.PHASECHK.TRANS64.TRYWAIT P0, [R0+URZ], R3 ;  /* 0x00000003000075a7 */ /* 0x0022e400080011ff */
[----:B---3--:R-:W-:Y:S05]  /*3e80*/  @!P0 NANOSLEEP.SYNCS 0x989680 ;  /* 0x009896800000895d */ /* 0x008fea0003900000 */
[----:B------:R-:W3:Y:S02]  /*3e90*/  @!P0 SYNCS.PHASECHK.TRANS64 P0, [R0+URZ], R3 ;  /* 0x00000003000085a7 */ /* 0x000ee400080010ff */
[----:B--23--:R-:W-:Y:S05]  /*3ea0*/  @P0 EXIT ;  /* 0x000000000000094d */ /* 0x00cfea0003800000 */
[----:B------:R-:W-:Y:S05]  /*3eb0*/  BRA `(.L_x_77) ;  /* 0xfffffffc00ec7947 */ /* 0x000fea000383ffff */
.L_x_23:
[----:B------:R-:W2:Y:S02]  /*3ec0*/  S2UR UR4, SR_CgaCtaId ;  /* 0x00000000000479c3 */ /* 0x000ea40000008800 */
[----:B--2---:R-:W-:-:S04]  /*3ed0*/  UISETP.NE.AND UP0, UPT, UR4, URZ, UPT ;  /* 0x000000ff0400728c */ /* 0x004fc8000bf05270 */
[----:B------:R-:W-:-:S09]  /*3ee0*/  UISETP.NE.OR UP0, UPT, UR18, 0x1, UP0 ;  /* 0x000000011200788c */ /* 0x000fd20008705670 */
[----:B------:R-:W-:Y:S05]  /*3ef0*/  BRA.U UP0, `(.L_x_78) ;  /* 0x00000005004c7547 */ /* 0x000fea000b800000 */
[----:B------:R-:W2:Y:S01]  /*3f00*/  S2UR UR5, SR_CgaCtaId ;  /* 0x00000000000579c3 */ /* 0x000ea20000008800 */
[----:B------:R-:W-:Y:S01]  /*3f10*/  UMOV UR4, 0x400 ;  /* 0x0000040000047882 */ /* 0x000fe20000000000 */
[----:B------:R-:W-:Y:S01]  /*3f20*/  ISETP.GE.U32.AND P2, PT, R0, 0x8, PT ;  /* 0x000000080000780c */ /* 0x000fe20003f46070 */
[----:B------:R-:W-:Y:S01]  /*3f30*/  IMAD.MOV.U32 R12, RZ, RZ, 0x1 ;  /* 0x00000001ff0c7424 */ /* 0x000fe200078e00ff */
[----:B------:R-:W-:Y:S02]  /*3f40*/  CS2R R10, SRZ ;  /* 0x00000000000a7805 */ /* 0x000fe4000001ff00 */
[----:B------:R-:W-:Y:S01]  /*3f50*/  CS2R R8, SRZ ;  /* 0x0000000000087805 */ /* 0x000fe2000001ff00 */
[----:B--2---:R-:W-:-:S03]  /*3f60*/  ULEA UR6, UR5, UR4, 0x18 ;  /* 0x0000000405067291 */ /* 0x004fc6000f8ec0ff */
[----:B------:R-:W-:-:S09]  /*3f70*/  UMOV UR5, URZ ;  /* 0x000000ff00057c82 */ /* 0x000fd20008000000 */
.L_x_82:
[----:B------:R-:W-:Y:S02]  /*3f80*/  LEA R2, R8, UR6, 0x3 ;  /* 0x0000000608027c11 */ /* 0x000fe4000f8e18ff */
[----:B------:R-:W-:-:S03]  /*3f90*/  SHF.L.U32 R5, R9, 0x1f, RZ ;  /* 0x0000001f09057819 */ /* 0x000fc600000006ff */
[----:B------:R-:W-:Y:S01]  /*3fa0*/  VIADD R4, R2, 0x2c0 ;  /* 0x000002c002047836 */ /* 0x000fe20000000000 */
[----:B------:R-:W2:Y:S02]  /*3fb0*/  SYNCS.PHASECHK.TRANS64.TRYWAIT P0, [R2+URZ+0x2b0], R5 ;  /* 0x0002b005020075a7 */ /* 0x000ea400080011ff */
[----:B--2---:R-:W-:Y:S05]  /*3fc0*/  @!P0 BRA `(.L_x_79) ;  /* 0x0000005800dc8947 */ /* 0x004fea0003800000 */
.L_x_213:
[----:B------:R-:W-:Y:S01]  /*3fd0*/  ULEA UR4, UR5, UR6, 0x3 ;  /* 0x0000000605047291 */ /* 0x000fe2000f8e18ff */
[----:B------:R-:W-:Y:S02]  /*3fe0*/  PRMT R4, RZ, 0x654, R4 ;  /* 0x00000654ff047816 */ /* 0x000fe40000000004 */
[----:B--2---:R-:W-:Y:S01]  /*3ff0*/  SHF.L.U32 R5, R12, 0x1f, RZ ;  /* 0x0000001f0c057819 */ /* 0x004fe200000006ff */
[----:B------:R-:W-:Y:S01]  /*4000*/  UIADD3 UR7, UPT, UPT, UR4, 0x250, URZ ;  /* 0x0000025004077890 */ /* 0x000fe2000fffe0ff */
[----:B------:R2:W-:Y:S05]  /*4010*/  SYNCS.ARRIVE.TRANS64.RED.A1T0 RZ, [R4+URZ], RZ ;  /* 0x000000ff04ff79a7 */ /* 0x0005ea00081004ff */
[----:B------:R-:W-:Y:S01]  /*4020*/  IMAD.U32 R7, RZ, RZ, UR7 ;  /* 0x00000007ff077e24 */ /* 0x000fe2000f8e00ff */
[----:B------:R-:W3:Y:S04]  /*4030*/  SYNCS.PHASECHK.TRANS64.TRYWAIT P0, [UR4+0x260], R5 ;  /* 0x00026005ff0075a7 */ /* 0x000ee80008001104 */
[----:B------:R-:W-:Y:S01]  /*4040*/  PRMT R6, R0, 0x654, R7 ;  /* 0x0000065400067816 */ /* 0x000fe20000000007 */
[----:B--2---:R-:W-:Y:S01]  /*4050*/  @!P2 IMAD.MOV.U32 R4, RZ, RZ, 0x10 ;  /* 0x00000010ff04a424 */ /* 0x004fe200078e00ff */
[----:B---3--:R-:W-:Y:S06]  /*4060*/  @!P0 BRA `(.L_x_80) ;  /* 0x0000005800c88947 */ /* 0x008fec0003800000 */
.L_x_215:
[----:B------:R-:W-:Y:S01]  /*4070*/  ULEA UR8, UR5, UR6, 0x4 ;  /* 0x0000000605087291 */ /* 0x000fe2000f8e20ff */
[----:B------:R-:W-:Y:S01]  /*4080*/  SEL R3, R6, R3, !P2 ;  /* 0x0000000306037207 */ /* 0x000fe20005000000 */
[----:B------:R-:W-:Y:S01]  /*4090*/  UIADD3 UR9, UPT, UPT, UR4, 0x250, URZ ;  /* 0x0000025004097890 */ /* 0x000fe2000fffe0ff */
[----:B--2---:R-:W-:Y:S01]  /*40a0*/  LEA R2, R11, UR6, 0x3 ;  /* 0x000000060b027c11 */ /* 0x004fe2000f8e18ff */
[----:B------:R-:W-:Y:S01]  /*40b0*/  UIADD3 UR8, UPT, UPT, UR8, 0x2e0, URZ ;  /* 0x000002e008087890 */ /* 0x000fe2000fffe0ff */
[----:B------:R-:W-:Y:S01]  /*40c0*/  SHF.L.U32 R5, R10, 0x1f, RZ ;  /* 0x0000001f0a057819 */ /* 0x000fe200000006ff */
[----:B------:R2:W-:Y:S01]  /*40d0*/  @!P2 SYNCS.ARRIVE.TRANS64.RED RZ, [R3+URZ], R4 ;  /* 0x0000000403ffa9a7 */ /* 0x0005e200080004ff */
[----:B------:R-:W-:Y:S01]  /*40e0*/  UIADD3 UR4, UPT, UPT, UR5, 0x1, URZ ;  /* 0x0000000105047890 */ /* 0x000fe2000fffe0ff */
[----:B------:R-:W-:-:S03]  /*40f0*/  VIADD R8, R8, 0x1 ;  /* 0x0000000108087836 */ /* 0x000fc60000000000 */
[----:B------:R-:W-:Y:S02]  /*4100*/  UISETP.NE.AND UP0, UPT, UR4, 0x2, UPT ;  /* 0x000000020400788c */ /* 0x000fe4000bf05270 */
[----:B------:R-:W-:Y:S06]  /*4110*/  UGETNEXTWORKID.BROADCAST [UR8], [UR9] ;  /* 0x00000000080073ca */ /* 0x000fec0008000100 */
[----:B------:R-:W-:Y:S01]  /*4120*/  USEL UR7, URZ, 0x1, UP0 ;  /* 0x00000001ff077887 */ /* 0x000fe20008000000 */
[----:B------:R-:W-:Y:S01]  /*4130*/  ISETP.NE.AND P0, PT, R8, 0x2, PT ;  /* 0x000000020800780c */ /* 0x000fe20003f05270 */
[----:B------:R-:W-:Y:S01]  /*4140*/  USEL UR5, UR4, URZ, UP0 ;  /* 0x000000ff04057287 */ /* 0x000fe20008000000 */
[----:B------:R-:W3:Y:S03]  /*4150*/  SYNCS.PHASECHK.TRANS64.TRYWAIT P1, [R2+URZ+0x250], R5 ;  /* 0x00025005020075a7 */ /* 0x000ee600080211ff */
[----:B------:R-:W-:Y:S01]  /*4160*/  LOP3.LUT R12, R12, UR7, RZ, 0x3c, !PT ;  /* 0x000000070c0c7c12 */ /* 0x000fe2000f8e3cff */
[----:B--23--:R-:W-:Y:S07]  /*4170*/  @!P1 BRA `(.L_x_81) ;  /* 0x00000058009c9947 */ /* 0x00cfee0003800000 */
.L_x_216:
[C---:B------:R-:W-:Y:S01]  /*4180*/  LEA R4, R11.reuse, UR6, 0x4 ;  /* 0x000000060b047c11 */ /* 0x040fe2000f8e20ff */
[----:B--2---:R-:W-:Y:S01]  /*4190*/  VIADD R2, R2, 0x260 ;  /* 0x0000026002027836 */ /* 0x004fe20000000000 */
[----:B------:R-:W-:Y:S01]  /*41a0*/  SEL R8, R8, RZ, P0 ;  /* 0x000000ff08087207 */ /* 0x000fe20000000000 */
[----:B------:R-:W-:-:S03]  /*41b0*/  VIADD R11, R11, 0x1 ;  /* 0x000000010b0b7836 */ /* 0x000fc60000000000 */
[----:B------:R-:W2:Y:S01]  /*41c0*/  LDS.128 R4, [R4+0x2e0] ;  /* 0x0002e00004047984 */ /* 0x000ea20000000c00 */
[----:B------:R-:W-:Y:S02]  /*41d0*/  PRMT R2, RZ, 0x654, R2 ;  /* 0x00000654ff027816 */ /* 0x000fe40000000002 */
[C---:B------:R-:W-:Y:S01]  /*41e0*/  ISETP.NE.AND P1, PT, R11.reuse, 0x2, PT ;  /* 0x000000020b00780c */ /* 0x040fe20003f25270 */
[----:B------:R-:W-:Y:S01]  /*41f0*/  @!PT LDS RZ, [RZ] ;  /* 0x00000000fffff984 */ /* 0x000fe20000000800 */
[----:B------:R-:W-:Y:S01]  /*4200*/  @!PT LDS RZ, [RZ] ;  /* 0x00000000fffff984 */ /* 0x000fe20000000800 */
[----:B------:R-:W-:Y:S01]  /*4210*/  @!PT LDS RZ, [RZ] ;  /* 0x00000000fffff984 */ /* 0x000fe20000000800 */
[----:B------:R-:W-:Y:S01]  /*4220*/  @!PT LDS RZ, [RZ] ;  /* 0x00000000fffff984 */ /* 0x000fe20000000800 */
[----:B------:R3:W-:Y:S06]  /*4230*/  MEMBAR.ALL.CTA ;  /* 0x0000000000007992 */ /* 0x0007ec0000008000 */
[----:B---3--:R-:W3:Y:S01]  /*4240*/  FENCE.VIEW.ASYNC.S ;  /* 0x00000000000073c6 */ /* 0x008ee20000000000 */
[----:B------:R-:W-:Y:S01]  /*4250*/  SEL R11, R11, RZ, P1 ;  /* 0x000000ff0b0b7207 */ /* 0x000fe20000800000 */
[----:B---3--:R3:W-:Y:S01]  /*4260*/  SYNCS.ARRIVE.TRANS64.RED.A1T0 RZ, [R2+URZ], RZ ;  /* 0x000000ff02ff79a7 */ /* 0x0087e200081004ff */
[----:B--2---:R-:W-:-:S02]  /*4270*/  LOP3.LUT P3, RZ, R6, 0x1, RZ, 0xc0, !PT ;  /* 0x0000000106ff7812 */ /* 0x004fc4000786c0ff */
[----:B------:R-:W-:-:S04]  /*4280*/  SEL R5, RZ, 0x1, P1 ;  /* 0x00000001ff057807 */ /* 0x000fc80000800000 */
[----:B------:R-:W-:Y:S02]  /*4290*/  LOP3.LUT R10, R10, R5, RZ, 0x3c, !PT ;  /* 0x000000050a0a7212 */ /* 0x000fe400078e3cff */
[----:B---3--:R-:W-:-:S04]  /*42a0*/  SEL R2, RZ, 0x1, P0 ;  /* 0x00000001ff027807 */ /* 0x008fc80000000000 */
[----:B------:R-:W-:Y:S01]  /*42b0*/  LOP3.LUT R9, R9, R2, RZ, 0x3c, !PT ;  /* 0x0000000209097212 */ /* 0x000fe200078e3cff */
[----:B------:R-:W-:Y:S06]  /*42c0*/  @P3 BRA `(.L_x_82) ;  /* 0xfffffffc002c3947 */ /* 0x000fec000383ffff */
[----:B------:R-:W-:Y:S01]  /*42d0*/  ULEA UR4, UR5, UR6, 0x3 ;  /* 0x0000000605047291 */ /* 0x000fe2000f8e18ff */
[----:B------:R-:W-:-:S08]  /*42e0*/  SHF.L.U32 R3, R12, 0x1f, RZ ;  /* 0x0000001f0c037819 */ /* 0x000fd000000006ff */
[----:B------:R-:W2:Y:S02]  /*42f0*/  SYNCS.PHASECHK.TRANS64 P0, [UR4+0x260], R3 ;  /* 0x00026003ff0075a7 */ /* 0x000ea40008001004 */
[----:B--2---:R-:W-:Y:S05]  /*4300*/  @P0 BRA `(.L_x_83) ;  /* 0x0000000000080947 */ /* 0x004fea0003800000 */
[----:B------:R-:W2:Y:S02]  /*4310*/  SYNCS.PHASECHK.TRANS64.TRYWAIT P0, [UR4+0x260], R3 ;  /* 0x00026003ff0075a7 */ /* 0x000ea40008001104 */
[----:B--2---:R-:W-:Y:S05]  /*4320*/  @!P0 BRA `(.L_x_84) ;  /* 0x0000005800448947 */ /* 0x004fea0003800000 */
.L_x_83:
[----:B------:R-:W-:-:S04]  /*4330*/  UIADD3 UR7, UPT, UPT, UR5, 0x1, URZ ;  /* 0x0000000105077890 */ /* 0x000fc8000fffe0ff */
[----:B------:R-:W-:-:S04]  /*4340*/  UISETP.NE.AND UP0, UPT, UR7, 0x2, UPT ;  /* 0x000000020700788c */ /* 0x000fc8000bf05270 */
[----:B------:R-:W-:Y:S02]  /*4350*/  USEL UR8, URZ, 0x1, UP0 ;  /* 0x00000001ff087887 */ /* 0x000fe40008000000 */
[----:B------:R-:W-:-:S04]  /*4360*/  USEL UR7, UR7, URZ, UP0 ;  /* 0x000000ff07077287 */ /* 0x000fc80008000000 */
[----:B------:R-:W-:Y:S01]  /*4370*/  ULEA UR7, UR7, UR6, 0x3 ;  /* 0x0000000607077291 */ /* 0x000fe2000f8e18ff */
[----:B--2---:R-:W-:-:S04]  /*4380*/  LOP3.LUT R3, R12, UR8, RZ, 0x3c, !PT ;  /* 0x000000080c037c12 */ /* 0x004fc8000f8e3cff */
[----:B------:R-:W-:-:S04]  /*4390*/  SHF.L.U32 R0, R3, 0x1f, RZ ;  /* 0x0000001f03007819 */ /* 0x000fc800000006ff */
[----:B------:R-:W2:Y:S02]  /*43a0*/  SYNCS.PHASECHK.TRANS64 P0, [UR7+0x260], R0 ;  /* 0x00026000ff0075a7 */ /* 0x000ea40008001007 */
[----:B-12---:R-:W-:Y:S05]  /*43b0*/  @P0 EXIT ;  /* 0x000000000000094d */ /* 0x006fea0003800000 */
[----:B------:R-:W-:Y:S02]  /*43c0*/  SHF.L.U32 R3, R3, 0x1f, RZ ;  /* 0x0000001f03037819 */ /* 0x000fe400000006ff */
[----:B------:R-:W-:-:S07]  /*43d0*/  MOV R0, UR7 ;  /* 0x0000000700007c02 */ /* 0x000fce0008000f00 */
.L_x_85:
[----:B-1----:R1:W2:Y:S02]  /*43e0*/  SYNCS.PHASECHK.TRANS64.TRYWAIT P0, [R0+URZ+0x260], R3 ;  /* 0x00026003000075a7 */ /* 0x0022a400080011ff */
[----:B--2---:R-:W-:Y:S05]  /*43f0*/  @!P0 NANOSLEEP.SYNCS 0x989680 ;  /* 0x009896800000895d */ /* 0x004fea0003900000 */
[----:B------:R-:W2:Y:S02]  /*4400*/  @!P0 SYNCS.PHASECHK.TRANS64 P0, [R0+URZ+0x260], R3 ;  /* 0x00026003000085a7 */ /* 0x000ea400080010ff */
[----:B--2---:R-:W-:Y:S05]  /*4410*/  @P0 EXIT ;  /* 0x000000000000094d */ /* 0x004fea0003800000 */
[----:B------:R-:W-:Y:S05]  /*4420*/  BRA `(.L_x_85) ;  /* 0xfffffffc00ec7947 */ /* 0x000fea000383ffff */
.L_x_78:
[----:B------:R-:W-:Y:S05]  /*4430*/  BRA.U UP5, `(.L_x_86) ;  /* 0x0000000d05847547 */ /* 0x000fea000b800000 */
[----:B------:R-:W2:Y:S01]  /*4440*/  S2UR UR7, SR_CgaCtaId ;  /* 0x00000000000779c3 */ /* 0x000ea20000008800 */
[----:B------:R-:W-:Y:S01]  /*4450*/  UMOV UR4, 0x40 ;  /* 0x0000004000047882 */ /* 0x000fe20000000000 */
[----:B------:R-:W-:Y:S01]  /*4460*/  NOP ;  /* 0x0000000000007918 */ /* 0x000fe20000000000 */
[----:B------:R-:W-:Y:S01]  /*4470*/  UMOV UR6, 0x400 ;  /* 0x0000040000067882 */ /* 0x000fe20000000000 */
[----:B--2---:R-:W-:Y:S02]  /*4480*/  ULEA UR5, UR7, UR4, 0x18 ;  /* 0x0000000407057291 */ /* 0x004fe4000f8ec0ff */
[----:B------:R-:W-:-:S07]  /*4490*/  ULEA UR6, UR7, UR6, 0x18 ;  /* 0x0000000607067291 */ /* 0x000fce000f8ec0ff */
[----:B------:R-:W2:Y:S02]  /*44a0*/  LDS.U8 R0, [UR5+0x1c] ;  /* 0x00001c05ff007984 */ /* 0x000ea40008000000 */
[----:B--2---:R-:W-:-:S13]  /*44b0*/  ISETP.NE.AND P0, PT, R0, RZ, PT ;  /* 0x000000ff0000720c */ /* 0x004fda0003f05270 */
[----:B------:R-:W-:Y:S05]  /*44c0*/  @P0 BRA `(.L_x_87) ;  /* 0x0000000000580947 */ /* 0x000fea0003800000 */
[----:B------:R-:W-:-:S13]  /*44d0*/  ELECT P0, URZ, PT ;  /* 0x0000000000ff782f */ /* 0x000fda0003800000 */
[----:B------:R-:W-:Y:S05]  /*44e0*/  @!P0 BRA `(.L_x_88) ;  /* 0x0000000000608947 */ /* 0x000fea0003800000 */
[----:B------:R-:W-:Y:S01]  /*44f0*/  UMOV UR4, 0x10 ;  /* 0x0000001000047882 */ /* 0x000fe20000000000 */
[----:B------:R-:W-:Y:S01]  /*4500*/  HFMA2 R0, -RZ, RZ, 0, 5.9604644775390625e-08 ;  /* 0x00000001ff007431 */ /* 0x000fe200000001ff */
[----:B------:R-:W-:-:S03]  /*4510*/  MOV R3, 0xffff ;  /* 0x0000ffff00037802 */ /* 0x000fc60000000f00 */
[----:B------:R-:W-:Y:S04]  /*4520*/  DEPBAR.LE SB2, 0x36 ;  /* 0x0000ad800000791a */ /* 0x000fe80000000000 */
[----:B------:R-:W2:Y:S02]  /*4530*/  UTCATOMSWS.FIND_AND_SET.ALIGN UP0, UR4, UR4 ;  /* 0x00000004000475e3 */ /* 0x000ea40008000800 */
[----:B--2---:R-:W-:Y:S01]  /*4540*/  MOV R4, UR4 ;  /* 0x0000000400047c02 */ /* 0x004fe20008000f00 */
[----:B------:R-:W-:Y:S06]  /*4550*/  BRA.U UP0, `(.L_x_89) ;  /* 0x0000000100187547 */ /* 0x000fec000b800000 */
.L_x_90:
[----:B------:R-:W-:Y:S05]  /*4560*/  NANOSLEEP 0x64 ;  /* 0x000000640000795d */ /* 0x000fea0003800000 */
[----:B------:R-:W-:-:S05]  /*4570*/  UMOV UR4, 0x10 ;  /* 0x0000001000047882 */ /* 0x000fca0000000000 */
[----:B------:R-:W-:Y:S04]  /*4580*/  DEPBAR.LE SB2, 0x36 ;  /* 0x0000ad800000791a */ /* 0x000fe80000000000 */
[----:B------:R-:W2:Y:S02]  /*4590*/  UTCATOMSWS.FIND_AND_SET.ALIGN UP0, UR4, UR4 ;  /* 0x00000004000475e3 */ /* 0x000ea40008000800 */
[----:B--2---:R-:W-:Y:S01]  /*45a0*/  MOV R4, UR4 ;  /* 0x0000000400047c02 */ /* 0x004fe20008000f00 */
[----:B------:R-:W-:Y:S05]  /*45b0*/  BRA.U !UP0, `(.L_x_90) ;  /* 0xfffffffd08e87547 */ /* 0x000fea000b83ffff */
.L_x_89:
[-C--:B------:R-:W-:Y:S02]  /*45c0*/  SHF.L.U32 R3, R3, R4.reuse, RZ ;  /* 0x0000000403037219 */ /* 0x080fe400000006ff */
[----:B------:R-:W-:Y:S01]  /*45d0*/  SHF.L.U32 R0, R0, R4, RZ ;  /* 0x0000000400007219 */ /* 0x000fe200000006ff */
[----:B------:R-:W-:Y:S02]  /*45e0*/  IMAD.SHL.U32 R4, R4, 0x20, RZ ;  /* 0x0000002004047824 */ /* 0x000fe400078e00ff */
[----:B------:R2:W-:Y:S04]  /*45f0*/  ATOMS.OR RZ, [UR5+0x14], R3 ;  /* 0x00001403ffff798c */ /* 0x0005e8000b000005 */
[----:B------:R2:W-:Y:S04]  /*4600*/  ATOMS.OR RZ, [UR5+0x18], R0 ;  /* 0x00001800ffff798c */ /* 0x0005e8000b000005 */
[----:B------:R2:W-:Y:S01]  /*4610*/  STS [UR6+0x300], R4 ;  /* 0x00030004ff007988 */ /* 0x0005e20008000806 */
[----:B------:R-:W-:Y:S05]  /*4620*/  BRA `(.L_x_88) ;  /* 0x0000000000107947 */ /* 0x000fea0003800000 */
.L_x_87:
[----:B------:R-:W-:Y:S02]  /*4630*/  MOV R0, 0xffffffff ;  /* 0xffffffff00007802 */ /* 0x000fe40000000f00 */
[----:B------:R-:W-:-:S03]  /*4640*/  MOV R4, 0x4670 ;  /* 0x0000467000047802 */ /* 0x000fc60000000f00 */
[----:B------:R2:W-:Y:S04]  /*4650*/  STS [UR6+0x300], R0 ;  /* 0x00030000ff007988 */ /* 0x0005e80008000806 */
[----:B-12--5:R-:W-:Y:S05]  /*4660*/  CALL.REL.NOINC `($__internal_1_$__cuda_sm10x_tcgen05_guardrail_trap_phase_invalid_during_alloc) ;  /* 0x0000005c00007944 */ /* 0x026fea0003c00000 */
.L_x_88:
[----:B------:R-:W-:Y:S05]  /*4670*/  WARPSYNC.ALL ;  /* 0x0000000000007948 */ /* 0x000fea0003800000 */
[----:B------:R-:W3:Y:S01]  /*4680*/  S2UR UR4, SR_CgaCtaId ;  /* 0x00000000000479c3 */ /* 0x000ee20000008800 */
[----:B------:R-:W-:Y:S01]  /*4690*/  UMOV UR13, 0x400 ;  /* 0x00000400000d7882 */ /* 0x000fe20000000000 */
[----:B------:R-:W-:-:S06]  /*46a0*/  NOP ;  /* 0x0000000000007918 */ /* 0x000fcc0000000000 */
[----:B------:R-:W-:Y:S06]  /*46b0*/  BAR.ARV 0x6, 0xa0 ;  /* 0x0182800000007b1d */ /* 0x000fec0000002000 */
[----:B------:R-:W4:Y:S01]  /*46c0*/  LDCU UR5, c[0x0][0x38c] ;  /* 0x00007180ff0577ac */ /* 0x000f220008000800 */
[----:B------:R-:W-:Y:S01]  /*46d0*/  LOP3.LUT R2, R2, 0xffff, RZ, 0xc0, !PT ;  /* 0x0000ffff02027812 */ /* 0x000fe200078ec0ff */
[----:B------:R-:W-:Y:S01]  /*46e0*/  IMAD.MOV.U32 R11, RZ, RZ, 0x1 ;  /* 0x00000001ff0b7424 */ /* 0x000fe200078e00ff */
[----:B------:R-:W-:Y:S01]  /*46f0*/  CS2R R8, SRZ ;  /* 0x0000000000087805 */ /* 0x000fe2000001ff00 */
[----:B------:R-:W1:Y:S01]  /*4700*/  LDCU UR8, c[0x0][0x38c] ;  /* 0x00007180ff0877ac */ /* 0x000e620008000800 */
[----:B------:R-:W-:Y:S01]  /*4710*/  R2UR UR15, R2 ;  /* 0x00000000020f72ca */ /* 0x000fe200000e0000 */
[----:B------:R-:W-:Y:S01]  /*4720*/  IMAD.MOV.U32 R10, RZ, RZ, RZ ;  /* 0x000000ffff0a7224 */ /* 0x000fe200078e00ff */
[----:B------:R-:W-:Y:S01]  /*4730*/  UMOV UR18, URZ ;  /* 0x000000ff00127c82 */ /* 0x000fe20008000000 */
[----:B------:R-:W-:Y:S01]  /*4740*/  UMOV UR10, URZ ;  /* 0x000000ff000a7c82 */ /* 0x000fe20008000000 */
[----:B---3--:R-:W-:Y:S01]  /*4750*/  ULEA UR13, UR4, UR13, 0x18 ;  /* 0x0000000d040d7291 */ /* 0x008fe2000f8ec0ff */
[----:B------:R-:W-:Y:S01]  /*4760*/  UMOV UR20, 0x0 ;  /* 0x0000000000147882 */ /* 0x000fe20000000000 */
[----:B------:R-:W-:-:S02]  /*4770*/  UMOV UR21, 0x4200010 ;  /* 0x0420001000157882 */ /* 0x000fc40000000000 */
[----:B------:R-:W-:Y:S02]  /*4780*/  UIADD3 UR6, UPT, UPT, UR13, 0x4600, URZ ;  /* 0x000046000d067890 */ /* 0x000fe4000fffe0ff */
[----:B------:R-:W-:Y:S02]  /*4790*/  UIADD3 UR7, UPT, UPT, UR13, 0x15600, URZ ;  /* 0x000156000d077890 */ /* 0x000fe4000fffe0ff */
[----:B----4-:R-:W-:Y:S01]  /*47a0*/  UIADD3 UR5, UPT, UPT, UR5, 0x1f, URZ ;  /* 0x0000001f05057890 */ /* 0x010fe2000fffe0ff */
[----:B--2---:R-:W2:Y:S01]  /*47b0*/  LDS R0, [UR13+0x300] ;  /* 0x0003000dff007984 */ /* 0x004ea20008000800 */
[----:B------:R-:W-:Y:S02]  /*47c0*/  USHF.R.U32.HI UR6, URZ, 0x4, UR6 ;  /* 0x00000004ff067899 */ /* 0x000fe40008011606 */
[----:B------:R-:W-:Y:S02]  /*47d0*/  USHF.R.S32.HI UR4, URZ, 0x1f, UR5 ;  /* 0x0000001fff047899 */ /* 0x000fe40008011405 */
[----:B------:R-:W-:-:S02]  /*47e0*/  ULOP3.LUT UR6, UR6, 0x3fff, URZ, 0xc0, !UPT ;  /* 0x00003fff06067892 */ /* 0x000fc4000f8ec0ff */
[----:B------:R-:W-:Y:S02]  /*47f0*/  ULEA.HI UR4, UR4, UR5, URZ, 0x5 ;  /* 0x0000000504047291 */ /* 0x000fe4000f8f28ff */
[----:B------:R-:W-:Y:S02]  /*4800*/  USHF.R.U32.HI UR5, URZ, 0x4, UR7 ;  /* 0x00000004ff057899 */ /* 0x000fe40008011607 */
[----:B------:R-:W-:Y:S02]  /*4810*/  USHF.R.S32.HI UR22, URZ, 0x5, UR4 ;  /* 0x00000005ff167899 */ /* 0x000fe40008011404 */
[----:B------:R-:W-:Y:S02]  /*4820*/  ULOP3.LUT UR5, UR5, 0x3fff, URZ, 0xc0, !UPT ;  /* 0x00003fff05057892 */ /* 0x000fe4000f8ec0ff */
[----:B------:R-:W-:Y:S02]  /*4830*/  UISETP.LT.AND UP0, UPT, UR22, 0x1, UPT ;  /* 0x000000011600788c */ /* 0x000fe4000bf01270 */
[----:B------:R-:W-:-:S02]  /*4840*/  ULOP3.LUT UR16, UR6, 0x10000, URZ, 0xfc, !UPT ;  /* 0x0001000006107892 */ /* 0x000fc4000f8efcff */
[----:B------:R-:W-:Y:S02]  /*4850*/  USEL UR23, UR22, 0x1, !UP0 ;  /* 0x0000000116177887 */ /* 0x000fe4000c000000 */
[----:B------:R-:W-:Y:S02]  /*4860*/  ULOP3.LUT UR17, UR5, 0x10000, URZ, 0xfc, !UPT ;  /* 0x0001000005117892 */ /* 0x000fe4000f8efcff */
[----:B------:R-:W-:Y:S02]  /*4870*/  UIADD3 UR23, UPT, UPT, -UR23, URZ, URZ ;  /* 0x000000ff17177290 */ /* 0x000fe4000fffe1ff */
[----:B-1----:R-:W-:Y:S01]  /*4880*/  UISETP.GE.AND UP4, UPT, UR8, 0x1, UPT ;  /* 0x000000010800788c */ /* 0x002fe2000bf86270 */
[----:B--2---:R-:W-:-:S15]  /*4890*/  R2UR UR24, R0 ;  /* 0x00000000001872ca */ /* 0x004fde00000e0000 */
.L_x_97:
[----:B------:R-:W-:Y:S02]  /*48a0*/  LEA R0, R10, UR13, 0x3 ;  /* 0x0000000d0a007c11 */ /* 0x000fe4000f8e18ff */
[----:B------:R-:W-:Y:S02]  /*48b0*/  SHF.L.U32 R5, R9, 0x1f, RZ ;  /* 0x0000001f09057819 */ /* 0x000fe400000006ff */
[----:B------:R-:W-:Y:S01]  /*48c0*/  PLOP3.LUT P0, PT, PT, PT, UP4, 0x80, 0x8 ;  /* 0x000000000008781c */ /* 0x000fe20003f0f048 */
[----:B------:R-:W-:Y:S01]  /*48d0*/  VIADD R3, R0, 0x260 ;  /* 0x0000026000037836 */ /* 0x000fe20000000000 */
[----:B-1----:R-:W1:Y:S02]  /*48e0*/  SYNCS.PHASECHK.TRANS64.TRYWAIT P1, [R0+URZ+0x250], R5 ;  /* 0x00025005000075a7 */ /* 0x002e6400080211ff */
[----:B-1-3--:R-:W-:Y:S09]  /*48f0*/  @!P1 BRA `(.L_x_91) ;  /* 0x0000005000e89947 */ /* 0x00aff20003800000 */
.L_x_218:
[----:B------:R-:W-:Y:S01]  /*4900*/  LEA R4, R10, UR13, 0x4 ;  /* 0x0000000d0a047c11 */ /* 0x000fe2000f8e20ff */
[----:B------:R-:W-:Y:S01]  /*4910*/  @UP4 ULEA UR4, UR10, UR13, 0x3 ;  /* 0x0000000d0a044291 */ /* 0x000fe2000f8e18ff */
[----:B------:R-:W-:Y:S01]  /*4920*/  PLOP3.LUT P2, PT, PT, PT, PT, 0x80, 0x8 ;  /* 0x000000000008781c */ /* 0x000fe20003f4f070 */
[----:B------:R-:W-:Y:S01]  /*4930*/  ULEA UR19, UR18, UR13, 0x3 ;  /* 0x0000000d12137291 */ /* 0x000fe2000f8e18ff */
[----:B------:R-:W-:Y:S02]  /*4940*/  PRMT R3, RZ, 0x654, R3 ;  /* 0x00000654ff037816 */ /* 0x000fe40000000003 */
[----:B-1----:R-:W1:Y:S01]  /*4950*/  LDS.128 R4, [R4+0x2e0] ;  /* 0x0002e00004047984 */ /* 0x002e620000000c00 */
[----:B------:R-:W-:Y:S02]  /*4960*/  @P0 SHF.L.U32 R2, R8, 0x1f, RZ ;  /* 0x0000001f08020819 */ /* 0x000fe400000006ff */
[----:B------:R-:W-:Y:S01]  /*4970*/  SHF.L.U32 R0, R11, 0x1f, RZ ;  /* 0x0000001f0b007819 */ /* 0x000fe200000006ff */
[----:B------:R-:W-:Y:S01]  /*4980*/  @!PT LDS RZ, [RZ] ;  /* 0x00000000fffff984 */ /* 0x000fe20000000800 */
[----:B------:R-:W-:Y:S01]  /*4990*/  @!PT LDS RZ, [RZ] ;  /* 0x00000000fffff984 */ /* 0x000fe20000000800 */
[----:B------:R-:W-:Y:S01]  /*49a0*/  @!PT LDS RZ, [RZ] ;  /* 0x00000000fffff984 */ /* 0x000fe20000000800 */
[----:B------:R-:W-:Y:S01]  /*49b0*/  @!PT LDS RZ, [RZ] ;  /* 0x00000000fffff984 */ /* 0x000fe20000000800 */
[----:B------:R2:W-:Y:S06]  /*49c0*/  MEMBAR.ALL.CTA ;  /* 0x0000000000007992 */ /* 0x0005ec0000008000 */
[----:B--2---:R-:W2:Y:S02]  /*49d0*/  FENCE.VIEW.ASYNC.S ;  /* 0x00000000000073c6 */ /* 0x004ea40000000000 */
[----:B--2---:R2:W-:Y:S01]  /*49e0*/  SYNCS.ARRIVE.TRANS64.RED.A1T0 RZ, [R3+URZ], RZ ;  /* 0x000000ff03ff79a7 */ /* 0x0045e200081004ff */
[----:B------:R2:W3:Y:S01]  /*49f0*/  @P0 SYNCS.PHASECHK.TRANS64.TRYWAIT P2, [UR4], R2 ;  /* 0x00000002ff0005a7 */ /* 0x0004e20008041104 */
[----:B-1----:R-:W-:Y:S01]  /*4a00*/  LOP3.LUT P1, RZ, R6, 0x1, RZ, 0xc0, !PT ;  /* 0x0000000106ff7812 */ /* 0x002fe2000782c0ff */
[----:B------:R-:W1:Y:S02]  /*4a10*/  SYNCS.PHASECHK.TRANS64.TRYWAIT P0, [UR19+0x290], R0 ;  /* 0x00029000ff0075a7 */ /* 0x000e640008001113 */
[----:B-123--:R-:W-:Y:S10]  /*4a20*/  @!P0 BRA `(.L_x_92) ;  /* 0x0000005000b08947 */ /* 0x00eff40003800000 */
.L_x_220:
[----:B------:R-:W-:Y:S01]  /*4a30*/  IADD3 R10, PT, PT, R10, 0x1, RZ ;  /* 0x000000010a0a7810 */ /* 0x000fe20007ffe0ff */
[----:B------:R-:W-:Y:S06]  /*4a40*/  BRA.U !UP4, `(.L_x_93) ;  /* 0x000000010ca07547 */ /* 0x000fec000b800000 */
[----:B------:R-:W-:Y:S02]  /*4a50*/  ULEA.HI UR4, UR18, UR18, URZ, 0x1 ;  /* 0x0000001212047291 */ /* 0x000fe4000f8f08ff */
[----:B------:R-:W-:Y:S02]  /*4a60*/  UPLOP3.LUT UP2, UPT, UPT, UPT, UPT, 0x40, 0x4 ;  /* 0x000000000004789c */ /* 0x000fe40003f4e870 */
[----:B------:R-:W-:Y:S02]  /*4a70*/  USHF.L.U32 UR5, UR4, 0x6, URZ ;  /* 0x0000000604057899 */ /* 0x000fe400080006ff */
[----:B------:R-:W-:Y:S02]  /*4a80*/  ULOP3.LUT UR14, UR4, 0xffe, URZ, 0xc0, !UPT ;  /* 0x00000ffe040e7892 */ /* 0x000fe4000f8ec0ff */
[----:B------:R-:W-:Y:S02]  /*4a90*/  ULOP3.LUT UR4, UR5, 0xffffff80, URZ, 0xc0, !UPT ;  /* 0xffffff8005047892 */ /* 0x000fe4000f8ec0ff */
[----:B------:R-:W-:-:S02]  /*4aa0*/  UIADD3 UR14, UPT, UPT, -UR14, UR18, URZ ;  /* 0x000000120e0e7290 */ /* 0x000fc4000fffe1ff */
[----:B------:R-:W-:Y:S01]  /*4ab0*/  UIADD3 UR4, UPT, UPT, UR24, UR4, URZ ;  /* 0x0000000418047290 */ /* 0x000fe2000fffe0ff */
[----:B------:R-:W-:Y:S01]  /*4ac0*/  UMOV UR12, UR23 ;  /* 0x00000017000c7c82 */ /* 0x000fe20008000000 */
[----:B------:R-:W-:Y:S02]  /*4ad0*/  UMOV UR11, UR22 ;  /* 0x00000016000b7c82 */ /* 0x000fe40008000000 */
[----:B------:R-:W-:Y:S01]  /*4ae0*/  ULEA UR14, UR14, UR4, 0x14 ;  /* 0x000000040e0e7291 */ /* 0x000fe2000f8ea0ff */
[----:B------:R-:W-:-:S11]  /*4af0*/  UMOV UR5, UR10 ;  /* 0x0000000a00057c82 */ /* 0x000fd60008000000 */
.L_x_96:
[----:B------:R-:W-:Y:S02]  /*4b00*/  UIADD3 UR12, UPT, UPT, UR12, 0x1, URZ ;  /* 0x000000010c0c7890 */ /* 0x000fe4000fffe0ff */
[----:B--2---:R-:W-:Y:S02]  /*4b10*/  ULEA UR6, UR5, UR13, 0x3 ;  /* 0x0000000d05067291 */ /* 0x004fe4000f8e18ff */
[----:B------:R-:W-:Y:S01]  /*4b20*/  UISETP.NE.AND UP3, UPT, UR12, URZ, UPT ;  /* 0x000000ff0c00728c */ /* 0x000fe2000bf65270 */
[----:B---3--:R-:W-:Y:S10]  /*4b30*/  @P2 BRA `(.L_x_94) ;  /* 0x00000000000c2947 */ /* 0x008ff40003800000 */
[----:B-1----:R-:W-:Y:S04]  /*4b40*/  SHF.L.U32 R3, R8, 0x1f, RZ ;  /* 0x0000001f08037819 */ /* 0x002fe800000006ff */
[----:B------:R-:W1:Y:S02]  /*4b50*/  SYNCS.PHASECHK.TRANS64.TRYWAIT P0, [UR6], R3 ;  /* 0x00000003ff0075a7 */ /* 0x000e640008001106 */
[----:B-1----:R-:W-:Y:S05]  /*4b60*/  @!P0 BRA `(.L_x_95) ;  /* 0x0000005000788947 */ /* 0x002fea0003800000 */
.L_x_94:
[----:B------:R-:W-:Y:S01]  /*4b70*/  UISETP.NE.AND UP0, UPT, UR11, 0x1, UPT ;  /* 0x000000010b00788c */ /* 0x000fe2000bf05270 */
[----:B------:R-:W-:Y:S01]  /*4b80*/  PLOP3.LUT P2, PT, PT, PT, PT, 0x80, 0x8 ;  /* 0x000000000008781c */ /* 0x000fe20003f4f070 */
[----:B------:R-:W-:Y:S02]  /*4b90*/  UIADD3 UR4, UPT, UPT, UR5, 0x1, URZ ;  /* 0x0000000105047890 */ /* 0x000fe4000fffe0ff */
[----:B------:R-:W-:Y:S02]  /*4ba0*/  ULEA UR8, UR5, UR17, 0x8 ;  /* 0x0000001105087291 */ /* 0x000fe4000f8e40ff */
[----:B------:R-:W-:Y:S01]  /*4bb0*/  UISETP.NE.AND UP1, UPT, UR4, 0x22, UPT ;  /* 0x000000220400788c */ /* 0x000fe2000bf25270 */
[----:B------:R-:W-:Y:S01]  /*4bc0*/  PLOP3.LUT P0, PT, PT, PT, UP0, 0x80, 0x8 ;  /* 0x000000000008781c */ /* 0x000fe20003f0f008 */
[----:B------:R-:W-:Y:S02]  /*4bd0*/  UIADD3 UR11, UPT, UPT, UR11, -0x1, URZ ;  /* 0xffffffff0b0b7890 */ /* 0x000fe4000fffe0ff */
[----:B------:R-:W-:Y:S02]  /*4be0*/  USEL UR7, URZ, 0x1, UP1 ;  /* 0x00000001ff077887 */ /* 0x000fe40008800000 */
[----:B------:R-:W-:Y:S01]  /*4bf0*/  USEL UR10, UR4, URZ, UP1 ;  /* 0x000000ff040a7287 */ /* 0x000fe20008800000 */
[----:B------:R-:W-:Y:S03]  /*4c00*/  UMOV UR9, 0xc0004010 ;  /* 0xc000401000097882 */ /* 0x000fe60000000000 */
[----:B------:R-:W-:Y:S01]  /*4c10*/  @UP0 ULEA UR4, UR10, UR13, 0x3 ;  /* 0x0000000d0a040291 */ /* 0x000fe2000f8e18ff */
[----:B------:R-:W-:Y:S01]  /*4c20*/  LOP3.LUT R8, R8, UR7, RZ, 0x3c, !PT ;  /* 0x0000000708087c12 */ /* 0x000fe2000f8e3cff */
[----:B------:R-:W-:Y:S03]  /*4c30*/  UMOV UR7, 0xc0004010 ;  /* 0xc000401000077882 */ /* 0x000fe60000000000 */
[----:B-1----:R-:W-:Y:S04]  /*4c40*/  @P0 SHF.L.U32 R0, R8, 0x1f, RZ ;  /* 0x0000001f08000819 */ /* 0x002fe800000006ff */
[----:B------:R2:W3:Y:S01]  /*4c50*/  @P0 SYNCS.PHASECHK.TRANS64.TRYWAIT P2, [UR4], R0 ;  /* 0x00000000ff0005a7 */ /* 0x0004e20008041104 */
[----:B------:R-:W-:Y:S02]  /*4c60*/  UIADD3 UR4, UPT, UPT, UR6, 0x110, URZ ;  /* 0x0000011006047890 */ /* 0x000fe4000fffe0ff */
[----:B------:R-:W-:Y:S03]  /*4c70*/  ULEA UR6, UR5, UR16, 0x7 ;  /* 0x0000001005067291 */ /* 0x000fe6000f8e38ff */
[----:B------:R-:W-:Y:S06]  /*4c80*/  UMOV UR5, UR10 ;  /* 0x0000000a00057c82 */ /* 0x000fec0008000000 */
[----:B------:R2:W-:Y:S01]  /*4c90*/  UTCQMMA gdesc[UR6], gdesc[UR8], tmem[UR14], tmem[UR20], idesc[UR21], UP2 ;  /* 0x00ff1408060075ea */ /* 0x0005e2000900030e */
[----:B------:R-:W-:Y:S01]  /*4ca0*/  UPLOP3.LUT UP2, UPT, UPT, UPT, UPT, 0x80, 0x8 ;  /* 0x000000000008789c */ /* 0x000fe20003f4f070 */
[----:B------:R2:W-:Y:S01]  /*4cb0*/  UTCBAR.MULTICAST [UR4], URZ, UR15 ;  /* 0x000000ff040073e9 */ /* 0x0005e2000800080f */
[----:B------:R-:W-:Y:S09]  /*4cc0*/  BRA.U UP3, `(.L_x_96) ;  /* 0xfffffffd038c7547 */ /* 0x000ff2000b83ffff */
.L_x_93:
[----:B--2---:R-:W-:Y:S01]  /*4cd0*/  UIADD3 UR4, UPT, UPT, UR18, 0x1, URZ ;  /* 0x0000000112047890 */ /* 0x004fe2000fffe0ff */
[C---:B------:R-:W-:Y:S01]  /*4ce0*/  ISETP.NE.AND P0, PT, R10.reuse, 0x2, PT ;  /* 0x000000020a00780c */ /* 0x040fe20003f05270 */
[----:B------:R-:W-:Y:S02]  /*4cf0*/  UIADD3 UR5, UPT, UPT, UR19, 0x270, URZ ;  /* 0x0000027013057890 */ /* 0x000fe4000fffe0ff */
[----:B------:R-:W-:Y:S01]  /*4d00*/  UISETP.NE.AND UP0, UPT, UR4, 0x4, UPT ;  /* 0x000000040400788c */ /* 0x000fe2000bf05270 */
[----:B-1----:R-:W-:Y:S02]  /*4d10*/  SEL R0, RZ, 0x1, P0 ;  /* 0x00000001ff007807 */ /* 0x002fe40000000000 */
[----:B------:R-:W-:Y:S01]  /*4d20*/  SEL R10, R10, RZ, P0 ;  /* 0x000000ff0a0a7207 */ /* 0x000fe20000000000 */
[----:B------:R-:W-:Y:S01]  /*4d30*/  USEL UR6, URZ, 0x1, UP0 ;  /* 0x00000001ff067887 */ /* 0x000fe20008000000 */
[----:B------:R-:W-:Y:S01]  /*4d40*/  LOP3.LUT R9, R9, R0, RZ, 0x3c, !PT ;  /* 0x0000000009097212 */ /* 0x000fe200078e3cff */
[----:B------:R-:W-:Y:S01]  /*4d50*/  USEL UR18, UR4, URZ, UP0 ;  /* 0x000000ff04127287 */ /* 0x000fe20008000000 */
[----:B------:R1:W-:Y:S03]  /*4d60*/  UTCBAR [UR5], URZ ;  /* 0x000000ff050073e9 */ /* 0x0003e600080000ff */
[----:B------:R-:W-:Y:S01]  /*4d70*/  LOP3.LUT R11, R11, UR6, RZ, 0x3c, !PT ;  /* 0x000000060b0b7c12 */ /* 0x000fe2000f8e3cff */
[----:B------:R-:W-:Y:S07]  /*4d80*/  @P1 BRA `(.L_x_97) ;  /* 0xfffffff800c41947 */ /* 0x000fee000383ffff */
[----:B------:R-:W2:Y:S01]  /*4d90*/  S2UR UR8, SR_CgaCtaId ;  /* 0x00000000000879c3 */ /* 0x000ea20000008800 */
[----:B------:R-:W-:Y:S01]  /*4da0*/  ELECT P0, URZ, PT ;  /* 0x0000000000ff782f */ /* 0x000fe20003800000 */
[----:B------:R-:W-:Y:S01]  /*4db0*/  IMAD.MOV.U32 R0, RZ, RZ, 0x1 ;  /* 0x00000001ff007424 */ /* 0x000fe200078e00ff */
[----:B------:R-:W-:Y:S01]  /*4dc0*/  UIADD3 UR13, UPT, UPT, UR13, 0x290, URZ ;  /* 0x000002900d0d7890 */ /* 0x000fe2000fffe0ff */
[----:B------:R-:W-:Y:S01]  /*4dd0*/  SHF.L.U32 R3, R11, 0x1f, RZ ;  /* 0x0000001f0b037819 */ /* 0x000fe200000006ff */
[----:B------:R-:W-:-:S03]  /*4de0*/  UMOV UR4, 0x40 ;  /* 0x0000004000047882 */ /* 0x000fc60000000000 */
[----:B------:R-:W-:Y:S01]  /*4df0*/  UVIRTCOUNT.DEALLOC.SMPOOL 0x80 ;  /* 0x000000800000784c */ /* 0x000fe20000000000 */
[----:B--2---:R-:W-:Y:S02]  /*4e00*/  ULEA UR8, UR8, UR4, 0x18 ;  /* 0x0000000408087291 */ /* 0x004fe4000f8ec0ff */
[----:B------:R-:W-:-:S07]  /*4e10*/  ULEA UR4, UR18, UR13, 0x3 ;  /* 0x0000000d12047291 */ /* 0x000fce000f8e18ff */
[----:B------:R2:W-:Y:S02]  /*4e20*/  @P0 STS.U8 [UR8+0x1c], R0 ;  /* 0x00001c00ff000988 */ /* 0x0005e40008000008 */
[----:B------:R-:W4:Y:S02]  /*4e30*/  SYNCS.PHASECHK.TRANS64.TRYWAIT P0, [UR4], R3 ;  /* 0x00000003ff0075a7 */ /* 0x000f240008001104 */
[----:B--2-4-:R-:W-:Y:S05]  /*4e40*/  @!P0 BRA `(.L_x_98) ;  /* 0x0000004c00d88947 */ /* 0x014fea0003800000 */
.L_x_223:
[----:B------:R-:W-:-:S04]  /*4e50*/  UIADD3 UR4, UPT, UPT, UR18, 0x1, URZ ;  /* 0x0000000112047890 */ /* 0x000fc8000fffe0ff */
[----:B------:R-:W-:-:S04]  /*4e60*/  UISETP.NE.AND UP0, UPT, UR4, 0x4, UPT ;  /* 0x000000040400788c */ /* 0x000fc8000bf05270 */
[----:B------:R-:W-:Y:S02]  /*4e70*/  USEL UR6, URZ, 0x1, UP0 ;  /* 0x00000001ff067887 */ /* 0x000fe40008000000 */
[----:B------:R-:W-:-:S04]  /*4e80*/  USEL UR4, UR4, URZ, UP0 ;  /* 0x000000ff04047287 */ /* 0x000fc80008000000 */
[----:B-1----:R-:W-:Y:S01]  /*4e90*/  ULEA UR5, UR4, UR13, 0x3 ;  /* 0x0000000d04057291 */ /* 0x002fe2000f8e18ff */
[----:B------:R-:W-:-:S04]  /*4ea0*/  LOP3.LUT R2, R11, UR6, RZ, 0x3c, !PT ;  /* 0x000000060b027c12 */ /* 0x000fc8000f8e3cff */
[----:B--2---:R-:W-:-:S04]  /*4eb0*/  SHF.L.U32 R3, R2, 0x1f, RZ ;  /* 0x0000001f02037819 */ /* 0x004fc800000006ff */
[----:B------:R-:W1:Y:S02]  /*4ec0*/  SYNCS.PHASECHK.TRANS64.TRYWAIT P0, [UR5], R3 ;  /* 0x00000003ff0075a7 */ /* 0x000e640008001105 */
[----:B-1----:R-:W-:Y:S05]  /*4ed0*/  @!P0 BRA `(.L_x_99) ;  /* 0x0000004c00cc8947 */ /* 0x002fea0003800000 */
.L_x_225:
        /* <DEDUP_REMOVED lines=9> */
.L_x_227:
[----:B------:R-:W-:-:S04]  /*4f70*/  UIADD3 UR4, UPT, UPT, UR4, 0x1, URZ ;  /* 0x0000000104047890 */ /* 0x000fc8000fffe0ff */
[----:B------:R-:W-:-:S04]  /*4f80*/  UISETP.NE.AND UP0, UPT, UR4, 0x4, UPT ;  /* 0x000000040400788c */ /* 0x000fc8000bf05270 */
[----:B------:R-:W-:Y:S02]  /*4f90*/  USEL UR5, URZ, 0x1, UP0 ;  /* 0x00000001ff057887 */ /* 0x000fe40008000000 */
[----:B------:R-:W-:-:S04]  /*4fa0*/  USEL UR4, UR4, URZ, UP0 ;  /* 0x000000ff04047287 */ /* 0x000fc80008000000 */
[----:B------:R-:W-:Y:S01]  /*4fb0*/  ULEA UR4, UR4, UR13, 0x3 ;  /* 0x0000000d04047291 */ /* 0x000fe2000f8e18ff */
[----:B-1----:R-:W-:-:S04]  /*4fc0*/  LOP3.LUT R3, R2, UR5, RZ, 0x3c, !PT ;  /* 0x0000000502037c12 */ /* 0x002fc8000f8e3cff */
[----:B------:R-:W-:-:S04]  /*4fd0*/  SHF.L.U32 R3, R3, 0x1f, RZ ;  /* 0x0000001f03037819 */ /* 0x000fc800000006ff */
[----:B------:R-:W1:Y:S02]  /*4fe0*/  SYNCS.PHASECHK.TRANS64.TRYWAIT P0, [UR4], R3 ;  /* 0x00000003ff0075a7 */ /* 0x000e640008001104 */
[----:B-1----:R-:W-:Y:S05]  /*4ff0*/  @!P0 BRA `(.L_x_101) ;  /* 0x0000004c00b48947 */ /* 0x002fea0003800000 */
.L_x_229:
[----:B------:R-:W-:Y:S01]  /*5000*/  NOP ;  /* 0x0000000000007918 */ /* 0x000fe20000000000 */
[----:B-1----:R-:W1:Y:S01]  /*5010*/  LDS R0, [UR8+0x14] ;  /* 0x00001408ff007984 */ /* 0x002e620008000800 */
[----:B------:R-:W-:Y:S01]  /*5020*/  ULOP3.LUT UR4, UR24, 0xffff, URZ, 0xc0, !UPT ;  /* 0x0000ffff18047892 */ /* 0x000fe2000f8ec0ff */
[----:B------:R-:W-:Y:S01]  /*5030*/  UMOV UR5, 0xffff ;  /* 0x0000ffff00057882 */ /* 0x000fe20000000000 */
[----:B------:R-:W-:Y:S02]  /*5040*/  UMOV UR6, 0x1 ;  /* 0x0000000100067882 */ /* 0x000fe40000000000 */
[----:B------:R-:W-:-:S04]  /*5050*/  USHF.R.U32.HI UR4, URZ, 0x5, UR4 ;  /* 0x00000005ff047899 */ /* 0x000fc80008011604 */
[----:B------:R-:W-:Y:S02]  /*5060*/  USHF.L.U32 UR5, UR5, UR4, URZ ;  /* 0x0000000405057299 */ /* 0x000fe400080006ff */
[----:B------:R-:W-:-:S04]  /*5070*/  USHF.L.U32 UR4, UR6, UR4, URZ ;  /* 0x0000000406047299 */ /* 0x000fc800080006ff */
[----:B-1----:R-:W-:-:S04]  /*5080*/  LOP3.LUT R0, R0, UR5, RZ, 0xc0, !PT ;  /* 0x0000000500007c12 */ /* 0x002fc8000f8ec0ff */
[----:B------:R-:W-:-:S13]  /*5090*/  ISETP.NE.AND P0, PT, R0, UR5, PT ;  /* 0x0000000500007c0c */ /* 0x000fda000bf05270 */
[----:B------:R-:W-:Y:S05]  /*50a0*/  @P0 BRA `(.L_x_102) ;  /* 0x0000000000580947 */ /* 0x000fea0003800000 */
[----:B------:R-:W1:Y:S02]  /*50b0*/  LDS R0, [UR8+0x18] ;  /* 0x00001808ff007984 */ /* 0x000e640008000800 */
[----:B-1----:R-:W-:-:S04]  /*50c0*/  LOP3.LUT R0, R0, UR4, RZ, 0xc0, !PT ;  /* 0x0000000400007c12 */ /* 0x002fc8000f8ec0ff */
[----:B------:R-:W-:-:S13]  /*50d0*/  ISETP.NE.AND P0, PT, R0, UR4, PT ;  /* 0x0000000400007c0c */ /* 0x000fda000bf05270 */
[----:B------:R-:W-:Y:S05]  /*50e0*/  @P0 BRA `(.L_x_103) ;  /* 0x00000000003c0947 */ /* 0x000fea0003800000 */
[----:B------:R-:W1:Y:S01]  /*50f0*/  S2R R2, SR_LANEID ;  /* 0x0000000000027919 */ /* 0x000e620000000000 */
[----:B------:R-:W-:Y:S01]  /*5100*/  ULOP3.LUT UR5, URZ, UR5, URZ, 0x33, !UPT ;  /* 0x00000005ff057292 */ /* 0x000fe2000f8e33ff */
[----:B------:R-:W-:Y:S01]  /*5110*/  LOP3.LUT R4, RZ, UR4, RZ, 0x33, !PT ;  /* 0x00000004ff047c12 */ /* 0x000fe2000f8e33ff */
[----:B------:R-:W-:Y:S02]  /*5120*/  VOTEU.ANY UR4, UPT, PT ;  /* 0x0000000000047886 */ /* 0x000fe400038e0100 */
[----:B------:R-:W-:Y:S01]  /*5130*/  UFLO.U32 UR4, UR4 ;  /* 0x00000004000472bd */ /* 0x000fe200080e0000 */
[----:B------:R-:W2:Y:S01]  /*5140*/  REDUX UR6, R4 ;  /* 0x00000000040673c4 */ /* 0x000ea20000000000 */
[----:B------:R-:W-:-:S06]  /*5150*/  IMAD.U32 R0, RZ, RZ, UR5 ;  /* 0x00000005ff007e24 */ /* 0x000fcc000f8e00ff */
[----:B------:R4:W-:Y:S01]  /*5160*/  UTCATOMSWS.AND URZ, UR5 ;  /* 0x0000000500ff79e3 */ /* 0x0009e20008000000 */
[----:B------:R-:W3:Y:S01]  /*5170*/  REDUX UR7, R0 ;  /* 0x00000000000773c4 */ /* 0x000ee20000000000 */
[----:B-1----:R-:W-:Y:S01]  /*5180*/  ISETP.EQ.U32.AND P0, PT, R2, UR4, PT ;  /* 0x0000000402007c0c */ /* 0x002fe2000bf02070 */
[----:B--2---:R-:W-:Y:S01]  /*5190*/  IMAD.U32 R2, RZ, RZ, UR6 ;  /* 0x00000006ff027e24 */ /* 0x004fe2000f8e00ff */
[----:B---3--:R-:W-:-:S11]  /*51a0*/  MOV R3, UR7 ;  /* 0x0000000700037c02 */ /* 0x008fd60008000f00 */
[----:B------:R4:W-:Y:S04]  /*51b0*/  @P0 ATOMS.AND RZ, [UR8+0x14], R3 ;  /* 0x00001403ffff098c */ /* 0x0009e8000a800008 */
[----:B------:R4:W-:Y:S01]  /*51c0*/  @P0 ATOMS.AND RZ, [UR8+0x18], R2 ;  /* 0x00001802ffff098c */ /* 0x0009e2000a800008 */
[----:B------:R-:W-:Y:S05]  /*51d0*/  BRA `(.L_x_104) ;  /* 0x0000000000147947 */ /* 0x000fea0003800000 */
.L_x_103:
[----:B------:R-:W-:Y:S02]  /*51e0*/  MOV R2, 0x5200 ;  /* 0x0000520000027802 */ /* 0x000fe40000000f00 */
[----:B---3-5:R-:W-:Y:S05]  /*51f0*/  CALL.REL.NOINC `($__internal_0_$__cuda_sm10x_tcgen05_guardrail_trap_col_being_dealloced_not_returned_by_alloc) ;  /* 0x0000005000107944 */ /* 0x028fea0003c00000 */
[----:B------:R-:W-:Y:S05]  /*5200*/  BRA `(.L_x_104) ;  /* 0x0000000000087947 */ /* 0x000fea0003800000 */
.L_x_102:
[----:B------:R-:W-:Y:S02]  /*5210*/  MOV R2, 0x5230 ;  /* 0x0000523000027802 */ /* 0x000fe40000000f00 */
[----:B---3-5:R-:W-:Y:S05]  /*5220*/  CALL.REL.NOINC `($__internal_2_$__cuda_sm10x_tcgen05_guardrail_trap_unallocated_columns_being_dealloced) ;  /* 0x00000050001c7944 */ /* 0x028fea0003c00000 */
.L_x_104:
[----:B------:R-:W-:Y:S01]  /*5230*/  NOP ;  /* 0x0000000000007918 */ /* 0x000fe20000000000 */
[----:B----4-:R-:W-:Y:S05]  /*5240*/  EXIT ;  /* 0x000000000000794d */ /* 0x010fea0003800000 */
.L_x_86:
[----:B------:R-:W-:-:S09]  /*5250*/  UISETP.NE.OR UP0, UPT, UR18, 0x3, !UP3 ;  /* 0x000000031200788c */ /* 0x000fd2000df05670 */
[----:B------:R-:W-:Y:S05]  /*5260*/  BRA.U UP0, `(.L_x_105) ;  /* 0x0000000d00ac7547 */ /* 0x000fea000b800000 */
[----:B------:R-:W2:Y:S01]  /*5270*/  LDCU.64 UR4, c[0x0][0x888] ;  /* 0x00011100ff0477ac */ /* 0x000ea20008000a00 */
[----:B------:R-:W3:Y:S01]  /*5280*/  S2UR UR10, SR_CgaCtaId ;  /* 0x00000000000a79c3 */ /* 0x000ee20000008800 */
[----:B------:R-:W-:Y:S02]  /*5290*/  HFMA2 R9, -RZ, RZ, 0, 0 ;  /* 0x00000000ff097431 */ /* 0x000fe400000001ff */
[----:B------:R-:W-:Y:S01]  /*52a0*/  IMAD.MOV.U32 R11, RZ, RZ, 0x1 ;  /* 0x00000001ff0b7424 */ /* 0x000fe200078e00ff */
[----:B------:R-:W4:Y:S01]  /*52b0*/  LDCU UR31, c[0x0][0x370] ;  /* 0x00006e00ff1f77ac */ /* 0x000f220008000800 */
[----:B------:R-:W-:Y:S01]  /*52c0*/  IMAD.MOV.U32 R10, RZ, RZ, RZ ;  /* 0x000000ffff0a7224 */ /* 0x000fe200078e00ff */
[----:B------:R-:W-:Y:S01]  /*52d0*/  MOV R3, 0x1000 ;  /* 0x0000100000037802 */ /* 0x000fe20000000f00 */
[----:B------:R-:W4:Y:S01]  /*52e0*/  LDCU.128 UR32, c[0x0][0xb10] ;  /* 0x00016200ff2077ac */ /* 0x000f220008000c00 */
[----:B------:R-:W1:Y:S01]  /*52f0*/  LDC.64 R12, c[0x0][0x348] ;  /* 0x0000d200ff0c7b82 */ /* 0x000e620000000a00 */
[----:B------:R-:W3:Y:S01]  /*5300*/  LDCU UR27, c[0x0][0x374] ;  /* 0x00006e80ff1b77ac */ /* 0x000ee20008000800 */
[----:B------:R-:W3:Y:S01]  /*5310*/  LDCU.64 UR28, c[0x0][0x890] ;  /* 0x00011200ff1c77ac */ /* 0x000ee20008000a00 */
[----:B------:R-:W3:Y:S01]  /*5320*/  LDCU UR15, c[0x0][0xb0c] ;  /* 0x00016180ff0f77ac */ /* 0x000ee20008000800 */
[----:B--2---:R-:W-:Y:S01]  /*5330*/  UISETP.NE.U32.AND UP0, UPT, UR4, URZ, UPT ;  /* 0x000000ff0400728c */ /* 0x004fe2000bf05070 */
[----:B------:R-:W2:Y:S01]  /*5340*/  LDCU UR43, c[0x0][0xb20] ;  /* 0x00016400ff2b77ac */ /* 0x000ea20008000800 */
[----:B------:R-:W2:Y:S01]  /*5350*/  LDCU UR4, c[0x0][0xb30] ;  /* 0x00016600ff0477ac */ /* 0x000ea20008000800 */
[----:B------:R-:W-:Y:S01]  /*5360*/  UMOV UR21, 0x400 ;  /* 0x0000040000157882 */ /* 0x000fe20000000000 */
[----:B----4-:R-:W-:-:S02]  /*5370*/  UIMAD.WIDE.U32 UR6, UR31, UR32, URZ ;  /* 0x000000201f0672a5 */ /* 0x010fc4000f8e00ff */
[----:B---3--:R-:W-:Y:S02]  /*5380*/  UIMAD.WIDE.U32 UR8, UR27, UR35, URZ ;  /* 0x000000231b0872a5 */ /* 0x008fe4000f8e00ff */
[----:B------:R-:W-:Y:S02]  /*5390*/  ULEA UR21, UR10, UR21, 0x18 ;  /* 0x000000150a157291 */ /* 0x000fe4000f8ec0ff */
[----:B------:R-:W-:Y:S02]  /*53a0*/  UISETP.NE.U32.AND UP6, UPT, UR28, URZ, UPT ;  /* 0x000000ff1c00728c */ /* 0x000fe4000bfc5070 */
[----:B------:R-:W-:Y:S02]  /*53b0*/  UIADD3 UR38, UPT, UPT, UR21, 0x228, URZ ;  /* 0x0000022815267890 */ /* 0x000fe4000fffe0ff */
[----:B------:R-:W-:Y:S02]  /*53c0*/  UIADD3 UR17, UPT, UPT, UR21, 0x220, URZ ;  /* 0x0000022015117890 */ /* 0x000fe4000fffe0ff */
[----:B------:R-:W-:-:S02]  /*53d0*/  UISETP.NE.AND.EX UP5, UPT, UR5, URZ, UPT, UP0 ;  /* 0x000000ff0500728c */ /* 0x000fc4000bfa5300 */
[----:B------:R-:W-:Y:S01]  /*53e0*/  UISETP.NE.AND UP0, UPT, UR42, 0x1, UPT ;  /* 0x000000012a00788c */ /* 0x000fe2000bf05270 */
[----:B------:R-:W-:Y:S01]  /*53f0*/  UMOV UR41, UR7 ;  /* 0x0000000700297c82 */ /* 0x000fe20008000000 */
[----:B------:R-:W-:Y:S01]  /*5400*/  UMOV UR40, UR9 ;  /* 0x0000000900287c82 */ /* 0x000fe20008000000 */
[----:B------:R-:W-:Y:S02]  /*5410*/  USEL UR37, URZ, 0x1, UP4 ;  /* 0x00000001ff257887 */ /* 0x000fe4000a000000 */
[----:B------:R-:W-:Y:S02]  /*5420*/  UISETP.NE.AND UP0, UPT, UR15, 0x1, UPT ;  /* 0x000000010f00788c */ /* 0x000fe4000bf05270 */
[----:B------:R-:W-:Y:S02]  /*5430*/  UPLOP3.LUT UP4, UPT, UPT, UPT, UPT, 0x40, 0x4 ;  /* 0x000000000004789c */ /* 0x000fe40003f8e870 */
[----:B------:R-:W-:Y:S01]  /*5440*/  UISETP.GE.AND UP2, UPT, UR42, 0x1, UPT ;  /* 0x000000012a00788c */ /* 0x000fe2000bf46270 */
[----:B------:R-:W3:Y:S01]  /*5450*/  LDCU.64 UR22, c[0x0][0xb28] ;  /* 0x00016500ff1677ac */ /* 0x000ee20008000a00 */
[----:B------:R-:W-:-:S02]  /*5460*/  UISETP.NE.AND.EX UP6, UPT, UR29, URZ, UPT, UP6 ;  /* 0x000000ff1d00728c */ /* 0x000fc4000bfc5360 */
[----:B------:R-:W-:Y:S02]  /*5470*/  UPRMT UR38, UR10, 0x654, UR38 ;  /* 0x000006540a267896 */ /* 0x000fe40008000026 */
[----:B------:R-:W-:Y:S02]  /*5480*/  UPRMT UR39, UR10, 0x654, UR17 ;  /* 0x000006540a277896 */ /* 0x000fe40008000011 */
[----:B------:R-:W-:Y:S02]  /*5490*/  USHF.R.U32.HI UR41, URZ, UR33, UR41 ;  /* 0x00000021ff297299 */ /* 0x000fe40008011629 */
[----:B--2---:R-:W-:Y:S02]  /*54a0*/  USHF.R.U32.HI UR40, URZ, UR43, UR40 ;  /* 0x0000002bff287299 */ /* 0x004fe40008011628 */
[----:B------:R-:W-:Y:S02]  /*54b0*/  UISETP.NE.AND UP0, UPT, UR34, 0x1, UPT ;  /* 0x000000012200788c */ /* 0x000fe4000bf05270 */
[----:B-1----:R-:W-:-:S11]  /*54c0*/  UISETP.NE.AND UP3, UPT, UR4, 0x1, UPT ;  /* 0x000000010400788c */ /* 0x002fd6000bf65270 */
.L_x_114:
[C---:B------:R-:W-:Y:S02]  /*54d0*/  LEA R8, R10.reuse, UR21, 0x3 ;  /* 0x000000150a087c11 */ /* 0x040fe4000f8e18ff */
[----:B------:R-:W-:Y:S02]  /*54e0*/  SHF.L.U32 R5, R9, 0x1f, RZ ;  /* 0x0000001f09057819 */ /* 0x000fe400000006ff */
[----:B------:R-:W-:Y:S02]  /*54f0*/  LEA R6, R10, UR21, 0x4 ;  /* 0x000000150a067c11 */ /* 0x000fe4000f8e20ff */
[----:B-1----:R-:W1:Y:S02]  /*5500*/  SYNCS.PHASECHK.TRANS64.TRYWAIT P0, [R8+URZ+0x250], R5 ;  /* 0x00025005080075a7 */ /* 0x002e6400080011ff */
[----:B-1----:R-:W-:Y:S05]  /*5510*/  @!P0 BRA `(.L_x_106) ;  /* 0x0000004800848947 */ /* 0x002fea0003800000 */
.L_x_230:
[----:B-1----:R-:W1:Y:S01]  /*5520*/  LDS.128 R4, [R6+0x2e0] ;  /* 0x0002e00006047984 */ /* 0x002e620000000c00 */
[----:B------:R-:W-:Y:S01]  /*5530*/  UISETP.GE.AND UP0, UPT, UR42, 0x1, UPT ;  /* 0x000000012a00788c */ /* 0x000fe2000bf06270 */
[----:B------:R-:W-:Y:S01]  /*5540*/  @!PT LDS RZ, [RZ] ;  /* 0x00000000fffff984 */ /* 0x000fe20000000800 */
[----:B------:R-:W-:Y:S01]  /*5550*/  @!PT LDS RZ, [RZ] ;  /* 0x00000000fffff984 */ /* 0x000fe20000000800 */
[----:B------:R-:W-:Y:S01]  /*5560*/  @!PT LDS RZ, [RZ] ;  /* 0x00000000fffff984 */ /* 0x000fe20000000800 */
[----:B------:R-:W-:Y:S01]  /*5570*/  @!PT LDS RZ, [RZ] ;  /* 0x00000000fffff984 */ /* 0x000fe20000000800 */
[----:B------:R2:W-:Y:S06]  /*5580*/  MEMBAR.ALL.CTA ;  /* 0x0000000000007992 */ /* 0x0005ec0000008000 */
[----:B--2---:R-:W2:Y:S01]  /*5590*/  FENCE.VIEW.ASYNC.S ;  /* 0x00000000000073c6 */ /* 0x004ea20000000000 */
[----:B-1----:R-:W-:Y:S11]  /*55a0*/  LOP3.LUT P0, RZ, R6, 0x1, RZ, 0xc0, !PT ;  /* 0x0000000106ff7812 */ /* 0x002ff6000780c0ff */
[----:B------:R-:W-:Y:S02]  /*55b0*/  @!UPT UIADD3 URZ, UPT, UPT, URZ, URZ, URZ ;  /* 0x000000fffffff290 */ /* 0x000fe4000fffe0ff */
[----:B--2---:R-:W-:Y:S01]  /*55c0*/  VOTEU.ANY UP2, P0 ;  /* 0x0000000000ff7886 */ /* 0x004fe20000040100 */
[----:B------:R-:W-:Y:S11]  /*55d0*/  PLOP3.LUT P0, PT, PT, PT, UP2, 0x80, 0x8 ;  /* 0x000000000008781c */ /* 0x000ff60003f0f028 */
[----:B------:R-:W-:Y:S02]  /*55e0*/  @!UPT UIADD3 URZ, UPT, UPT, URZ, URZ, URZ ;  /* 0x000000fffffff290 */ /* 0x000fe4000fffe0ff */
[----:B------:R-:W-:Y:S02]  /*55f0*/  @P0 SHF.R.U32.HI R0, RZ, 0x10, R5 ;  /* 0x00000010ff000819 */ /* 0x000fe40000011605 */
[----:B------:R-:W-:Y:S02]  /*5600*/  @P0 MOV R2, R4 ;  /* 0x0000000400020202 */ /* 0x000fe40000000f00 */
[----:B------:R-:W-:Y:S01]  /*5610*/  @P0 R2UR UR4, R0 ;  /* 0x00000000000402ca */ /* 0x000fe200000e0000 */
[----:B------:R-:W-:Y:S01]  /*5620*/  VIADD R0, R8, 0x260 ;  /* 0x0000026008007836 */ /* 0x000fe20000000000 */
[----:B------:R-:W-:Y:S02]  /*5630*/  @P0 LOP3.LUT R4, R5, 0xffff, RZ, 0xc0, !PT ;  /* 0x0000ffff05040812 */ /* 0x000fe400078ec0ff */
[----:B------:R-:W-:Y:S02]  /*5640*/  @P0 R2UR UR6, R2 ;  /* 0x00000000020602ca */ /* 0x000fe400000e0000 */
[----:B------:R-:W-:Y:S02]  /*5650*/  PRMT R0, RZ, 0x654, R0 ;  /* 0x00000654ff007816 */ /* 0x000fe40000000000 */
[----:B------:R-:W-:Y:S02]  /*5660*/  @P0 R2UR UR5, R4 ;  /* 0x00000000040502ca */ /* 0x000fe400000e0000 */
[----:B------:R1:W-:Y:S03]  /*5670*/  SYNCS.ARRIVE.TRANS64.RED.A1T0 RZ, [R0+URZ], RZ ;  /* 0x000000ff00ff79a7 */ /* 0x0003e600081004ff */
[----:B------:R-:W-:Y:S04]  /*5680*/  @UP2 UMOV UR26, UR4 ;  /* 0x00000004001a2c82 */ /* 0x000fe80008000000 */
[----:B------:R-:W-:Y:S04]  /*5690*/  @UP2 UMOV UR14, UR6 ;  /* 0x00000006000e2c82 */ /* 0x000fe80008000000 */
[----:B------:R-:W-:Y:S01]  /*56a0*/  @UP2 UMOV UR13, UR5 ;  /* 0x00000005000d2c82 */ /* 0x000fe20008000000 */
[----:B------:R-:W-:Y:S05]  /*56b0*/  BRA.U !UP0, `(.L_x_107) ;  /* 0x0000000108c07547 */ /* 0x000fea000b800000 */
[----:B------:R-:W-:Y:S02]  /*56c0*/  UIMAD.WIDE.U32 UR8, UR13, UR35, URZ ;  /* 0x000000230d0872a5 */ /* 0x000fe4000f8e00ff */
[----:B------:R-:W-:Y:S02]  /*56d0*/  UP2UR UR12, UPR, URZ, 0x4 ;  /* 0x00000004ff0c7883 */ /* 0x000fe40008000000 */
[----:B------:R-:W-:Y:S02]  /*56e0*/  UISETP.NE.AND UP2, UPT, UR34, 0x1, UPT ;  /* 0x000000012200788c */ /* 0x000fe4000bf45270 */
[----:B------:R-:W-:Y:S02]  /*56f0*/  UIMAD.WIDE.U32 UR10, UR14, UR32, URZ ;  /* 0x000000200e0a72a5 */ /* 0x000fe4000f8e00ff */
[----:B------:R-:W-:Y:S02]  /*5700*/  USEL UR4, UR27, UR40, !UP2 ;  /* 0x000000281b047287 */ /* 0x000fe4000d000000 */
[----:B------:R-:W-:Y:S02]  /*5710*/  UISETP.NE.AND UP0, UPT, UR15, 0x1, UPT ;  /* 0x000000010f00788c */ /* 0x000fe4000bf05270 */
[----:B------:R-:W-:Y:S02]  /*5720*/  UP2UR UR16, UPR, URZ, 0x2 ;  /* 0x00000002ff107883 */ /* 0x000fe40008000000 */
[----:B------:R-:W-:Y:S02]  /*5730*/  UISETP.NE.AND UP1, UPT, UR42, 0x1, UPT ;  /* 0x000000012a00788c */ /* 0x000fe4000bf25270 */
[----:B---3--:R-:W-:Y:S02]  /*5740*/  UIMAD.WIDE.U32 UR18, UR4, UR22, URZ ;  /* 0x00000016041272a5 */ /* 0x008fe4000f8e00ff */
[----:B------:R-:W-:Y:S01]  /*5750*/  USEL UR7, UR31, UR41, !UP0 ;  /* 0x000000291f077287 */ /* 0x000fe2000c000000 */
[----:B------:R-:W-:Y:S02]  /*5760*/  UMOV UR5, UR9 ;  /* 0x0000000900057c82 */ /* 0x000fe40008000000 */
[----:B------:R-:W-:Y:S02]  /*5770*/  USHF.R.U32.HI UR6, URZ, UR43, UR5 ;  /* 0x0000002bff067299 */ /* 0x000fe40008011605 */
[----:B------:R-:W-:Y:S02]  /*5780*/  UIMAD.WIDE.U32 UR24, UR7, UR22, URZ ;  /* 0x00000016071872a5 */ /* 0x000fe4000f8e00ff */
[----:B------:R-:W-:Y:S02]  /*5790*/  USEL UR6, UR13, UR6, !UP2 ;  /* 0x000000060d067287 */ /* 0x000fe4000d000000 */
[----:B------:R-:W-:Y:S01]  /*57a0*/  UISETP.NE.AND UP2, UPT, UR12, URZ, UPT ;  /* 0x000000ff0c00728c */ /* 0x000fe2000bf45270 */
[----:B------:R-:W-:Y:S01]  /*57b0*/  UMOV UR5, UR11 ;  /* 0x0000000b00057c82 */ /* 0x000fe20008000000 */
[----:B------:R-:W-:Y:S02]  /*57c0*/  UIMAD.WIDE.U32 UR10, UR6, UR22, URZ ;  /* 0x00000016060a72a5 */ /* 0x000fe4000f8e00ff */
[----:B------:R-:W-:Y:S03]  /*57d0*/  USHF.R.U32.HI UR8, URZ, UR33, UR5 ;  /* 0x00000021ff087299 */ /* 0x000fe60008011605 */
[----:B------:R-:W-:Y:S02]  /*57e0*/  UMOV UR5, UR19 ;  /* 0x0000001300057c82 */ /* 0x000fe40008000000 */
[----:B------:R-:W-:Y:S03]  /*57f0*/  @UP1 USHF.R.U32.HI UR4, URZ, UR23, UR5 ;  /* 0x00000017ff041299 */ /* 0x000fe60008011605 */
[----:B------:R-:W-:Y:S01]  /*5800*/  UMOV UR5, UR25 ;  /* 0x0000001900057c82 */ /* 0x000fe20008000000 */
[----:B------:R-:W-:Y:S02]  /*5810*/  UIMAD UR4, UR42, UR4, URZ ;  /* 0x000000042a0472a4 */ /* 0x000fe4000f8e02ff */
[----:B------:R-:W-:Y:S02]  /*5820*/  @UP1 USHF.R.U32.HI UR7, URZ, UR23, UR5 ;  /* 0x00000017ff071299 */ /* 0x000fe40008011605 */
[----:B------:R-:W-:Y:S02]  /*5830*/  USEL UR5, UR14, UR8, !UP0 ;  /* 0x000000080e057287 */ /* 0x000fe4000c000000 */
[----:B------:R-:W-:Y:S02]  /*5840*/  UIMAD UR8, UR42, UR7, URZ ;  /* 0x000000072a0872a4 */ /* 0x000fe4000f8e02ff */
[----:B------:R-:W-:Y:S03]  /*5850*/  UISETP.GE.AND UP0, UPT, UR6, UR4, UPT ;  /* 0x000000040600728c */ /* 0x000fe6000bf06270 */
[----:B------:R-:W-:Y:S01]  /*5860*/  UMOV UR4, UR11 ;  /* 0x0000000b00047c82 */ /* 0x000fe20008000000 */
[----:B------:R-:W-:Y:S02]  /*5870*/  UISETP.GE.OR UP0, UPT, UR5, UR8, UP0 ;  /* 0x000000080500728c */ /* 0x000fe40008706670 */
[----:B------:R-:W-:Y:S02]  /*5880*/  USHF.R.U32.HI UR4, URZ, UR23, UR4 ;  /* 0x00000017ff047299 */ /* 0x000fe40008011604 */
[----:B------:R-:W-:Y:S02]  /*5890*/  UIMAD.WIDE.U32 UR8, UR5, UR22, URZ ;  /* 0x00000016050872a5 */ /* 0x000fe4000f8e00ff */
[----:B------:R-:W-:Y:S04]  /*58a0*/  USEL UR10, UR6, UR4, !UP1 ;  /* 0x00000004060a7287 */ /* 0x000fe8000c800000 */
[----:B------:R-:W-:Y:S01]  /*58b0*/  UIADD3 UR11, UPT, UPT, -UR10, URZ, URZ ;  /* 0x000000ff0a0b7290 */ /* 0x000fe2000fffe1ff */
[----:B------:R-:W-:Y:S02]  /*58c0*/  @!UP0 UMOV UR4, UR9 ;  /* 0x0000000900048c82 */ /* 0x000fe40008000000 */
[----:B------:R-:W-:Y:S02]  /*58d0*/  @!UP0 USHF.R.U32.HI UR4, URZ, UR23, UR4 ;  /* 0x00000017ff048299 */ /* 0x000fe40008011604 */
[----:B------:R-:W-:Y:S02]  /*58e0*/  UIMAD UR8, UR42, UR11, UR6 ;  /* 0x0000000b2a0872a4 */ /* 0x000fe4000f8e0206 */
[----:B------:R-:W-:Y:S02]  /*58f0*/  @!UP0 USEL UR4, UR5, UR4, !UP1 ;  /* 0x0000000405048287 */ /* 0x000fe4000c800000 */
[----:B------:R-:W-:Y:S02]  /*5900*/  UISETP.NE.AND UP1, UPT, UR16, URZ, UPT ;  /* 0x000000ff1000728c */ /* 0x000fe4000bf25270 */
[----:B------:R-:W-:Y:S02]  /*5910*/  @!UP0 UIMAD UR8, UR7, UR8, UR4 ;  /* 0x00000008070882a4 */ /* 0x000fe4000f8e0204 */
[----:B------:R-:W-:Y:S02]  /*5920*/  @!UP0 UIADD3 UR9, UPT, UPT, UR10, -UR4, URZ ;  /* 0x800000040a098290 */ /* 0x000fe4000fffe0ff */
[----:B------:R-:W-:Y:S02]  /*5930*/  UIADD3 UR4, UPT, UPT, -UR5, URZ, URZ ;  /* 0x000000ff05047290 */ /* 0x000fe4000fffe1ff */
[----:B------:R-:W-:Y:S02]  /*5940*/  UIADD3 UR7, UPT, UPT, -UR6, URZ, URZ ;  /* 0x000000ff06077290 */ /* 0x000fe4000fffe1ff */
[----:B------:R-:W-:Y:S02]  /*5950*/  @!UP0 UIMAD UR6, UR9, UR42, UR5 ;  /* 0x0000002a090682a4 */ /* 0x000fe4000f8e0205 */
[----:B------:R-:W-:Y:S02]  /*5960*/  UIMAD UR14, UR15, UR4, UR14 ;  /* 0x000000040f0e72a4 */ /* 0x000fe4000f8e020e */
[----:B------:R-:W-:Y:S01]  /*5970*/  UIMAD UR13, UR34, UR7, UR13 ;  /* 0x00000007220d72a4 */ /* 0x000fe2000f8e020d */
[----:B------:R-:W-:Y:S02]  /*5980*/  @!UP0 UMOV UR5, UR8 ;  /* 0x0000000800058c82 */ /* 0x000fe40008000000 */
[----:B------:R-:W-:Y:S02]  /*5990*/  UIMAD UR14, UR5, UR15, UR14 ;  /* 0x0000000f050e72a4 */ /* 0x000fe4000f8e020e */
[----:B------:R-:W-:Y:S11]  /*59a0*/  UIMAD UR13, UR6, UR34, UR13 ;  /* 0x00000022060d72a4 */ /* 0x000ff6000f8e020d */
[----:B------:R-:W-:Y:S01]  /*59b0*/  @!UPT UIADD3 URZ, UPT, UPT, URZ, URZ, URZ ;  /* 0x000000fffffff290 */ /* 0x000fe2000fffe0ff */
.L_x_107:
[----:B------:R-:W2:Y:S01]  /*59c0*/  @!UP3 LDCU.128 UR8, c[0x0][0xb10] ;  /* 0x00016200ff08b7ac */ /* 0x000ea20008000c00 */
[----:B------:R-:W-:Y:S02]  /*59d0*/  ISETP.NE.U32.AND P0, PT, RZ, UR28, PT ;  /* 0x0000001cff007c0c */ /* 0x000fe4000bf05070 */
[----:B------:R-:W-:Y:S02]  /*59e0*/  SHF.L.U32 R4, R11, 0x1f, RZ ;  /* 0x0000001f0b047819 */ /* 0x000fe400000006ff */
[----:B------:R-:W-:Y:S01]  /*59f0*/  ISETP.NE.AND.EX P0, PT, RZ, UR29, PT, P0 ;  /* 0x0000001dff007c0c */ /* 0x000fe2000bf05300 */
[----:B------:R-:W4:Y:S01]  /*5a00*/  @!UP3 LDCU UR5, c[0x0][0xb0c] ;  /* 0x00016180ff05b7ac */ /* 0x000f220008000800 */
[----:B------:R-:W-:Y:S02]  /*5a10*/  USHF.L.U32 UR19, UR20, 0x6, URZ ;  /* 0x0000000614137899 */ /* 0x000fe400080006ff */
[----:B------:R-:W-:Y:S02]  /*5a20*/  USHF.L.U32 UR18, UR30, 0x7, URZ ;  /* 0x000000071e127899 */ /* 0x000fe400080006ff */
[----:B--2---:R-:W-:Y:S07]  /*5a30*/  UIMAD.WIDE.U32 UR6, UR14, UR8, URZ ;  /* 0x000000080e0672a5 */ /* 0x004fee000f8e00ff */
[----:B------:R-:W-:Y:S01]  /*5a40*/  @!UP3 UMOV UR4, UR7 ;  /* 0x000000070004bc82 */ /* 0x000fe20008000000 */
[----:B----4-:R-:W-:Y:S02]  /*5a50*/  @!UP3 UISETP.NE.AND UP0, UPT, UR5, 0x1, UPT ;  /* 0x000000010500b88c */ /* 0x010fe4000bf05270 */
[----:B------:R-:W-:Y:S02]  /*5a60*/  @!UP3 USHF.R.U32.HI UR4, URZ, UR9, UR4 ;  /* 0x00000009ff04b299 */ /* 0x000fe40008011604 */
[----:B------:R-:W-:Y:S02]  /*5a70*/  UIMAD.WIDE.U32 UR6, UR13, UR11, URZ ;  /* 0x0000000b0d0672a5 */ /* 0x000fe4000f8e00ff */
[----:B------:R-:W-:Y:S02]  /*5a80*/  @!UP3 USEL UR8, UR14, UR4, !UP0 ;  /* 0x000000040e08b287 */ /* 0x000fe4000c000000 */
[----:B------:R-:W-:Y:S03]  /*5a90*/  @!UP3 UISETP.NE.AND UP0, UPT, UR10, 0x1, UPT ;  /* 0x000000010a00b88c */ /* 0x000fe6000bf05270 */
[----:B------:R-:W-:Y:S02]  /*5aa0*/  @!UP3 UMOV UR6, UR7 ;  /* 0x000000070006bc82 */ /* 0x000fe40008000000 */
[----:B------:R-:W2:Y:S02]  /*5ab0*/  @!UP3 LDCU UR4, c[0x0][0xb20] ;  /* 0x00016400ff04b7ac */ /* 0x000ea40008000800 */
[----:B--2---:R-:W-:Y:S04]  /*5ac0*/  @!UP3 USHF.R.U32.HI UR6, URZ, UR4, UR6 ;  /* 0x00000004ff06b299 */ /* 0x004fe80008011606 */
[----:B------:R-:W-:Y:S04]  /*5ad0*/  @!UP3 USEL UR6, UR13, UR6, !UP0 ;  /* 0x000000060d06b287 */ /* 0x000fe8000c000000 */
[----:B------:R-:W-:Y:S02]  /*5ae0*/  @!UP3 UIADD3 UR4, UPT, UPT, -UR8, UR6, URZ ;  /* 0x000000060804b290 */ /* 0x000fe4000fffe1ff */
[----:B------:R-:W-:Y:S02]  /*5af0*/  @!UP3 UIADD3 UR6, UPT, UPT, UR8, -UR6, URZ ;  /* 0x800000060806b290 */ /* 0x000fe4000fffe0ff */
[----:B------:R-:W-:Y:S02]  /*5b00*/  @!UP3 UIMAD UR14, UR4, UR5, UR14 ;  /* 0x00000005040eb2a4 */ /* 0x000fe4000f8e020e */
[----:B------:R-:W-:Y:S01]  /*5b10*/  @!UP3 UIMAD UR13, UR6, UR10, UR13 ;  /* 0x0000000a060db2a4 */ /* 0x000fe2000f8e020d */
[----:B------:R-:W-:Y:S11]  /*5b20*/  BRA.U UP4, `(.L_x_108) ;  /* 0x0000000104107547 */ /* 0x000ff6000b800000 */
[----:B-1----:R-:W-:Y:S04]  /*5b30*/  MOV R0, UR37 ;  /* 0x0000002500007c02 */ /* 0x002fe80008000f00 */
[----:B------:R-:W-:Y:S04]  /*5b40*/  SHF.L.U32 R5, R0, 0x1f, RZ ;  /* 0x0000001f00057819 */ /* 0x000fe800000006ff */
[----:B------:R-:W1:Y:S02]  /*5b50*/  SYNCS.PHASECHK.TRANS64.TRYWAIT P1, [UR21+0x248], R5 ;  /* 0x00024805ff0075a7 */ /* 0x000e640008021115 */
[----:B-1----:R-:W-:Y:S05]  /*5b60*/  @!P1 BRA `(.L_x_109) ;  /* 0x0000004400049947 */ /* 0x002fea0003800000 */
.L_x_108:
[----:B------:R-:W-:Y:S05]  /*5b70*/  BRA.U !UP6, `(.L_x_110) ;  /* 0x000000010e387547 */ /* 0x000fea000b800000 */
[----:B------:R-:W-:Y:S01]  /*5b80*/  UPLOP3.LUT UP1, UPT, UPT, UPT, UP5, 0x80, 0x8 ;  /* 0x000000000008789c */ /* 0x000fe20003f2f050 */
[----:B-1----:R-:W-:Y:S01]  /*5b90*/  HFMA2 R0, -RZ, RZ, 0, 5.9604644775390625e-08 ;  /* 0x00000001ff007431 */ /* 0x002fe200000001ff */
[----:B------:R-:W1:Y:S01]  /*5ba0*/  LDCU.64 UR8, c[0x0][0x358] ;  /* 0x00006b00ff0877ac */ /* 0x000e620008000a00 */
[----:B------:R-:W-:Y:S03]  /*5bb0*/  IMAD.MOV.U32 R84, RZ, RZ, 0x1 ;  /* 0x00000001ff547424 */ /* 0x000fe600078e00ff */
[----:B------:R-:W-:Y:S05]  /*5bc0*/  PLOP3.LUT P1, PT, PT, PT, UP1, 0x80, 0x8 ;  /* 0x000000000008781c */ /* 0x000fea0003f2f018 */
[----:B------:R-:W2:Y:S01]  /*5bd0*/  @UP1 LDCU.64 UR4, c[0x0][0x888] ;  /* 0x00011100ff0417ac */ /* 0x000ea20008000a00 */
[----:B------:R-:W-:Y:S07]  /*5be0*/  @UP1 UIMAD UR6, UR36, UR28, URZ ;  /* 0x0000001c240612a4 */ /* 0x000fee000f8e02ff */
[----:B------:R-:W-:Y:S01]  /*5bf0*/  @!P1 PRMT R84, R0, 0x7610, R84 ;  /* 0x0000761000549816 */ /* 0x000fe20000000054 */
[----:B--2---:R-:W-:Y:S06]  /*5c00*/  @UP1 UIMAD.WIDE UR4, UR6, 0x4, UR4 ;  /* 0x00000004060418a5 */ /* 0x004fec000f8e0204 */
[----:B------:R-:W-:Y:S01]  /*5c10*/  IMAD.U32 R6, RZ, RZ, UR4 ;  /* 0x00000004ff067e24 */ /* 0x000fe2000f8e00ff */
[----:B------:R-:W-:Y:S04]  /*5c20*/  MOV R7, UR5 ;  /* 0x0000000500077c02 */ /* 0x000fe80008000f00 */
[----:B------:R-:W2:Y:S01]  /*5c30*/  @!UP1 LDCU UR4, c[0x0][0x880] ;  /* 0x00011000ff0497ac */ /* 0x000ea20008000800 */
[----:B-1---5:R4:W5:Y:S02]  /*5c40*/  @P1 LDG.E R41, desc[UR8][R6.64] ;  /* 0x0000000806291981 */ /* 0x022964000c1e1900 */
[----:B--2-4-:R-:W-:Y:S07]  /*5c50*/  @!P1 IMAD.U32 R41, RZ, RZ, UR4 ;  /* 0x00000004ff299e24 */ /* 0x014fee000f8e00ff */
.L_x_110:
[----:B-----5:R-:W-:Y:S01]  /*5c60*/  @!P0 FSETP.EQ.AND P2, PT, R41, RZ, PT ;  /* 0x000000ff2900820b */ /* 0x020fe20003f42000 */
[----:B------:R-:W-:Y:S01]  /*5c70*/  @!UPT UIADD3 URZ, UPT, UPT, URZ, URZ, URZ ;  /* 0x000000fffffff290 */ /* 0x000fe2000fffe0ff */
[----:B------:R-:W-:Y:S11]  /*5c80*/  @!P0 BRA `(.L_x_111) ;  /* 0x0000000000148947 */ /* 0x000ff60003800000 */
[----:B------:R-:W-:Y:S02]  /*5c90*/  LOP3.LUT P0, RZ, R84, 0xff, RZ, 0xc0, !PT ;  /* 0x000000ff54ff7812 */ /* 0x000fe4000780c0ff */
[----:B------:R-:W-:Y:S04]  /*5ca0*/  PLOP3.LUT P2, PT, PT, PT, UP1, 0x80, 0x8 ;  /* 0x000000000008781c */ /* 0x000fe80003f4f018 */
[----:B------:R-:W-:Y:S07]  /*5cb0*/  PLOP3.LUT P2, PT, P2, PT, PT, 0x8, 0x80 ;  /* 0x000000000080781c */ /* 0x000fee000174e170 */
[----:B------:R-:W-:Y:S11]  /*5cc0*/  @P0 FSETP.EQ.AND P2, PT, R41, RZ, PT ;  /* 0x000000ff2900020b */ /* 0x000ff60003f42000 */
[----:B------:R-:W-:Y:S02]  /*5cd0*/  @!UPT UIADD3 URZ, UPT, UPT, URZ, URZ, URZ ;  /* 0x000000fffffff290 */ /* 0x000fe4000fffe0ff */
.L_x_111:
[----:B------:R-:W2:Y:S01]  /*5ce0*/  SYNCS.PHASECHK.TRANS64.TRYWAIT P0, [UR21+0x230], R4 ;  /* 0x00023004ff0075a7 */ /* 0x000ea20008001115 */
[----:B------:R-:W-:Y:S04]  /*5cf0*/  ELECT P1, URZ, PT ;  /* 0x0000000000ff782f */ /* 0x000fe80003820000 */
[----:B------:R-:W-:Y:S01]  /*5d00*/  PLOP3.LUT P1, PT, P2, P1, PT, 0xf2, 0x2f ;  /* 0x00000000002f781c */ /* 0x000fe20001723e72 */
[----:B------:R-:W-:Y:S01]  /*5d10*/  @!UPT UIADD3 URZ, UPT, UPT, URZ, URZ, URZ ;  /* 0x000000fffffff290 */ /* 0x000fe2000fffe0ff */
[----:B--2---:R-:W-:Y:S11]  /*5d20*/  @!P0 BRA `(.L_x_112) ;  /* 0x0000004000ac8947 */ /* 0x004ff60003800000 */
.L_x_233:
[----:B------:R-:W-:Y:S01]  /*5d30*/  @!P1 IADD3 R2, P0, PT, R12, 0x580, RZ ;  /* 0x000005800c029810 */ /* 0x000fe20007f1e0ff */
[----:B------:R-:W-:Y:S01]  /*5d40*/  VOTEU.ALL UP0, P1 ;  /* 0x0000000000ff7886 */ /* 0x000fe20000800000 */
[----:B------:R-:W-:Y:S01]  /*5d50*/  UMOV UR6, 0x0 ;  /* 0x0000000000067882 */ /* 0x000fe20000000000 */
[----:B------:R-:W-:Y:S01]  /*5d60*/  UMOV UR7, 0x10000000 ;  /* 0x1000000000077882 */ /* 0x000fe20000000000 */
[----:B------:R-:W-:Y:S01]  /*5d70*/  @!P1 R2UR UR5, R2 ;  /* 0x00000000020592ca */ /* 0x000fe200000e0000 */
[----:B-1----:R-:W-:Y:S01]  /*5d80*/  @!P1 IMAD.X R0, RZ, RZ, R13, P0 ;  /* 0x000000ffff009224 */ /* 0x002fe200000e060d */
[----:B------:R-:W-:Y:S01]  /*5d90*/  @!UP0 UIADD3 UR16, UPT, UPT, UR21, 0x400, URZ ;  /* 0x0000040015108890 */ /* 0x000fe2000fffe0ff */
[----:B------:R-:W-:Y:S01]  /*5da0*/  VIADD R10, R10, 0x1 ;  /* 0x000000010a0a7836 */ /* 0x000fe20000000000 */
[----:B------:R-:W-:Y:S01]  /*5db0*/  VOTEU.ALL UP0, P1 ;  /* 0x0000000000ff7886 */ /* 0x000fe20000800000 */
[----:B------:R-:W-:Y:S01]  /*5dc0*/  UMOV UR20, UR36 ;  /* 0x0000002400147c82 */ /* 0x000fe20008000000 */
[----:B------:R-:W-:Y:S01]  /*5dd0*/  @!P1 R2UR UR4, R0 ;  /* 0x00000000000492ca */ /* 0x000fe200000e0000 */
[----:B------:R-:W-:Y:S06]  /*5de0*/  @!P1 IMAD.MOV.U32 R0, RZ, RZ, 0x1000 ;  /* 0x00001000ff009424 */ /* 0x000fec00078e00ff */
[----:B------:R-:W-:Y:S06]  /*5df0*/  IMAD.U32 R6, RZ, RZ, UR5 ;  /* 0x00000005ff067e24 */ /* 0x000fec000f8e00ff */
[----:B------:R-:W-:Y:S01]  /*5e00*/  IMAD.U32 R7, RZ, RZ, UR4 ;  /* 0x00000004ff077e24 */ /* 0x000fe2000f8e00ff */
[----:B------:R-:W-:Y:S04]  /*5e10*/  @!P1 R2UR UR4, R6 ;  /* 0x00000000060492ca */ /* 0x000fe800000e0000 */
[----:B------:R-:W-:Y:S11]  /*5e20*/  @!P1 R2UR UR5, R7 ;  /* 0x00000000070592ca */ /* 0x000ff600000e0000 */
[----:B------:R-:W-:Y:S02]  /*5e30*/  @!UPT UIADD3 URZ, UPT, UPT, URZ, URZ, URZ ;  /* 0x000000fffffff290 */ /* 0x000fe4000fffe0ff */
[----:B------:R1:W-:Y:S01]  /*5e40*/  @!UP0 UTMALDG.3D [UR16], [UR4], desc[UR6] ;  /* 0x00000610040085b4 */ /* 0x0003e20008011000 */
[----:B------:R1:W-:Y:S01]  /*5e50*/  @!P1 SYNCS.ARRIVE.TRANS64.RED.A0TR RZ, [UR21+0x220], R0 ;  /* 0x00022000ffff99a7 */ /* 0x0003e20008300415 */
[----:B------:R-:W-:Y:S01]  /*5e60*/  SYNCS.ARRIVE.TRANS64.RED.A1T0 RZ, [UR39], RZ ;  /* 0x000000ffffff79a7 */ /* 0x000fe20008100427 */
[----:B------:R-:W2:Y:S02]  /*5e70*/  SYNCS.PHASECHK.TRANS64.TRYWAIT P0, [UR21+0x238], R4 ;  /* 0x00023804ff0075a7 */ /* 0x000ea40008001115 */
[----:B-12---:R-:W-:Y:S05]  /*5e80*/  @!P0 BRA `(.L_x_113) ;  /* 0x00000040006c8947 */ /* 0x006fea0003800000 */
.L_x_235:
[----:B------:R-:W-:Y:S01]  /*5e90*/  @!P1 IADD3 R2, P0, PT, R12, 0x580, RZ ;  /* 0x000005800c029810 */ /* 0x000fe20007f1e0ff */
[----:B------:R-:W-:Y:S01]  /*5ea0*/  VOTEU.ALL UP0, P1 ;  /* 0x0000000000ff7886 */ /* 0x000fe20000800000 */
[----:B------:R-:W-:Y:S01]  /*5eb0*/  UMOV UR6, 0x0 ;  /* 0x0000000000067882 */ /* 0x000fe20000000000 */
[----:B------:R-:W-:Y:S01]  /*5ec0*/  UMOV UR7, 0x10000000 ;  /* 0x1000000000077882 */ /* 0x000fe20000000000 */
[----:B------:R-:W-:Y:S01]  /*5ed0*/  @!P1 R2UR UR5, R2 ;  /* 0x00000000020592ca */ /* 0x000fe200000e0000 */
[----:B------:R-:W-:Y:S01]  /*5ee0*/  @!P1 IMAD.X R0, RZ, RZ, R13, P0 ;  /* 0x000000ffff009224 */ /* 0x000fe200000e060d */
[----:B------:R-:W-:Y:S01]  /*5ef0*/  @!UP0 UIADD3 UR10, UPT, UPT, UR18, 0x40, URZ ;  /* 0x00000040120a8890 */ /* 0x000fe2000fffe0ff */
[----:B------:R-:W-:Y:S01]  /*5f00*/  ISETP.NE.AND P0, PT, R10, 0x2, PT ;  /* 0x000000020a00780c */ /* 0x000fe20003f05270 */
[----:B------:R-:W-:Y:S01]  /*5f10*/  @!UP0 UIADD3 UR8, UPT, UPT, UR21, 0x1400, URZ ;  /* 0x0000140015088890 */ /* 0x000fe2000fffe0ff */
[----:B------:R-:W-:Y:S01]  /*5f20*/  LOP3.LUT R11, R11, 0x1, RZ, 0x3c, !PT ;  /* 0x000000010b0b7812 */ /* 0x000fe200078e3cff */
[----:B------:R-:W-:Y:S01]  /*5f30*/  @!UP0 UIADD3 UR9, UPT, UPT, UR21, 0x228, URZ ;  /* 0x0000022815098890 */ /* 0x000fe2000fffe0ff */
[----:B------:R-:W-:Y:S01]  /*5f40*/  @!P1 R2UR UR4, R0 ;  /* 0x00000000000492ca */ /* 0x000fe200000e0000 */
[----:B------:R-:W-:Y:S01]  /*5f50*/  VOTEU.ALL UP0, P1 ;  /* 0x0000000000ff7886 */ /* 0x000fe20000800000 */
[----:B------:R-:W-:Y:S01]  /*5f60*/  UMOV UR11, UR19 ;  /* 0x00000013000b7c82 */ /* 0x000fe20008000000 */
[----:B------:R-:W-:Y:S01]  /*5f70*/  UMOV UR12, UR36 ;  /* 0x00000024000c7c82 */ /* 0x000fe20008000000 */
[----:B------:R-:W-:Y:S01]  /*5f80*/  SEL R0, RZ, 0x1, P0 ;  /* 0x00000001ff007807 */ /* 0x000fe20000000000 */
[----:B------:R-:W-:Y:S01]  /*5f90*/  UIADD3 UR30, UPT, UPT, UR13, UR62, URZ ;  /* 0x0000003e0d1e7290 */ /* 0x000fe2000fffe0ff */
[----:B-1----:R-:W-:Y:S01]  /*5fa0*/  IMAD.U32 R4, RZ, RZ, UR5 ;  /* 0x00000005ff047e24 */ /* 0x002fe2000f8e00ff */
[----:B------:R-:W-:Y:S01]  /*5fb0*/  SEL R10, R10, RZ, P0 ;  /* 0x000000ff0a0a7207 */ /* 0x000fe20000000000 */
[----:B------:R-:W-:Y:S01]  /*5fc0*/  UIADD3 UR20, UPT, UPT, UR14, UR59, URZ ;  /* 0x0000003b0e147290 */ /* 0x000fe2000fffe0ff */
[----:B------:R-:W-:Y:S01]  /*5fd0*/  LOP3.LUT R9, R9, R0, RZ, 0x3c, !PT ;  /* 0x0000000009097212 */ /* 0x000fe200078e3cff */
[----:B------:R-:W-:Y:S01]  /*5fe0*/  UMOV UR36, UR26 ;  /* 0x0000001a00247c82 */ /* 0x000fe20008000000 */
[----:B------:R-:W-:Y:S02]  /*5ff0*/  UPLOP3.LUT UP4, UPT, UPT, UPT, UPT, 0x80, 0x8 ;  /* 0x000000000008789c */ /* 0x000fe40003f8f070 */
[----:B------:R-:W-:Y:S01]  /*6000*/  IMAD.U32 R5, RZ, RZ, UR4 ;  /* 0x00000004ff057e24 */ /* 0x000fe2000f8e00ff */
[----:B------:R-:W-:Y:S04]  /*6010*/  @!P1 R2UR UR4, R4 ;  /* 0x00000000040492ca */ /* 0x000fe800000e0000 */
[----:B------:R-:W-:Y:S11]  /*6020*/  @!P1 R2UR UR5, R5 ;  /* 0x00000000050592ca */ /* 0x000ff600000e0000 */
[----:B------:R-:W-:Y:S02]  /*6030*/  @!UPT UIADD3 URZ, UPT, UPT, URZ, URZ, URZ ;  /* 0x000000fffffff290 */ /* 0x000fe4000fffe0ff */
[----:B------:R1:W-:Y:S01]  /*6040*/  @!UP0 UTMALDG.3D [UR8], [UR4], desc[UR6] ;  /* 0x00000608040085b4 */ /* 0x0003e20008011000 */
[----:B------:R1:W-:Y:S01]  /*6050*/  @!P1 SYNCS.ARRIVE.TRANS64.RED.A0TR RZ, [UR21+0x228], R3 ;  /* 0x00022803ffff99a7 */ /* 0x0003e20008300415 */
[----:B------:R-:W-:Y:S01]  /*6060*/  SYNCS.ARRIVE.TRANS64.RED.A1T0 RZ, [UR38], RZ ;  /* 0x000000ffffff79a7 */ /* 0x000fe20008100426 */
[----:B------:R-:W-:Y:S05]  /*6070*/  BRA.U UP2, `(.L_x_114) ;  /* 0xfffffff502147547 */ /* 0x000fea000b83ffff */
[----:B-1----:R-:W-:-:S04]  /*6080*/  SHF.L.U32 R3, R11, 0x1f, RZ ;  /* 0x0000001f0b037819 */ /* 0x002fc800000006ff */
[----:B------:R-:W1:Y:S02]  /*6090*/  SYNCS.PHASECHK.TRANS64.TRYWAIT P0, [UR21+0x230], R3 ;  /* 0x00023003ff0075a7 */ /* 0x000e640008001115 */
[----:B-1----:R-:W-:Y:S05]  /*60a0*/  @!P0 BRA `(.L_x_115) ;  /* 0x0000003c00fc8947 */ /* 0x002fea0003800000 */
.L_x_237:
[----:B-1----:R-:W-:-:S07]  /*60b0*/  MOV R0, UR21 ;  /* 0x0000001500007c02 */ /* 0x002fce0008000f00 */
.L_x_116:
[----:B-1----:R-:W-:-:S04]  /*60c0*/  SHF.L.U32 R3, R11, 0x1f, RZ ;  /* 0x0000001f0b037819 */ /* 0x002fc800000006ff */
[----:B------:R1:W2:Y:S03]  /*60d0*/  SYNCS.PHASECHK.TRANS64.TRYWAIT P0, [R0+URZ+0x238], R3 ;  /* 0x00023803000075a7 */ /* 0x0002a600080011ff */
[----:B--2---:R-:W-:Y:S05]  /*60e0*/  @!P0 NANOSLEEP.SYNCS 0x989680 ;  /* 0x009896800000895d */ /* 0x004fea0003900000 */
[----:B------:R-:W2:Y:S02]  /*60f0*/  @!P0 SYNCS.PHASECHK.TRANS64 P0, [R0+URZ+0x238], R3 ;  /* 0x00023803000085a7 */ /* 0x000ea400080010ff */
[----:B--23--:R-:W-:Y:S05]  /*6100*/  @P0 EXIT ;  /* 0x000000000000094d */ /* 0x00cfea0003800000 */
[----:B------:R-:W-:Y:S05]  /*6110*/  BRA `(.L_x_116) ;  /* 0xfffffffc00e87947 */ /* 0x000fea000383ffff */
.L_x_105:
[----:B------:R-:W-:-:S06]  /*6120*/  UISETP.GE.AND UP0, UPT, UR18, 0x4, UPT ;  /* 0x000000041200788c */ /* 0x000fcc000bf06270 */
[----:B------:R-:W-:-:S13]  /*6130*/  PLOP3.LUT P0, PT, PT, PT, UP0, 0x80, 0x8 ;  /* 0x000000000008781c */ /* 0x000fda0003f0f008 */
[----:B-1----:R-:W-:Y:S05]  /*6140*/  @!P0 EXIT ;  /* 0x000000000000894d */ /* 0x002fea0003800000 */
[----:B------:R-:W1:Y:S08]  /*6150*/  S2UR UR4, SR_CgaCtaId ;  /* 0x00000000000479c3 */ /* 0x000e700000008800 */
[----:B------:R-:W-:Y:S01]  /*6160*/  BAR.SYNC.DEFER_BLOCKING 0x6, 0xa0 ;  /* 0x0182800000007b1d */ /* 0x000fe20000010000 */
[C---:B------:R-:W-:Y:S01]  /*6170*/  IMAD.SHL.U32 R7, R93.reuse, 0x40, RZ ;  /* 0x000000405d077824 */ /* 0x040fe200078e00ff */
[C---:B------:R-:W-:Y:S01]  /*6180*/  LOP3.LUT R95, R93.reuse, 0x60, RZ, 0xc0, !PT ;  /* 0x000000605d5f7812 */ /* 0x040fe200078ec0ff */
[----:B------:R-:W-:-:S02]  /*6190*/  IMAD.SHL.U32 R4, R93, 0x20, RZ ;  /* 0x000000205d047824 */ /* 0x000fc400078e00ff */
[----:B------:R-:W-:Y:S02]  /*61a0*/  HFMA2 R36, -RZ, RZ, 0, 0 ;  /* 0x00000000ff247431 */ /* 0x000fe400000001ff */
[----:B------:R-:W-:Y:S01]  /*61b0*/  IMAD.SHL.U32 R6, R93, 0x2, RZ ;  /* 0x000000025d067824 */ /* 0x000fe200078e00ff */
[----:B------:R-:W-:Y:S01]  /*61c0*/  UMOV UR44, 0x400 ;  /* 0x00000400002c7882 */ /* 0x000fe20000000000 */
[----:B------:R-:W2:Y:S01]  /*61d0*/  LDC.64 R82, c[0x0][0x8b0] ;  /* 0x00022c00ff527b82 */ /* 0x000ea20000000a00 */
[----:B------:R-:W-:Y:S01]  /*61e0*/  LOP3.LUT R5, R7, 0x180, RZ, 0xc0, !PT ;  /* 0x0000018007057812 */ /* 0x000fe200078ec0ff */
[----:B------:R-:W-:Y:S01]  /*61f0*/  IMAD.U32 R37, R93, 0x10000, RZ ;  /* 0x000100005d257824 */ /* 0x000fe200078e00ff */
[----:B------:R-:W-:Y:S01]  /*6200*/  LOP3.LUT R4, R4, 0xc00, RZ, 0xc0, !PT ;  /* 0x00000c0004047812 */ /* 0x000fe200078ec0ff */
[----:B------:R-:W-:Y:S01]  /*6210*/  IMAD.MOV.U32 R92, RZ, RZ, RZ ;  /* 0x000000ffff5c7224 */ /* 0x000fe200078e00ff */
[----:B------:R-:W-:Y:S01]  /*6220*/  LOP3.LUT R6, R5, 0x20, R6, 0xf8, !PT ;  /* 0x0000002005067812 */ /* 0x000fe200078ef806 */
[----:B------:R-:W-:Y:S01]  /*6230*/  IMAD.SHL.U32 R5, R93, 0x8, RZ ;  /* 0x000000085d057824 */ /* 0x000fe200078e00ff */
[----:B------:R-:W-:Y:S01]  /*6240*/  LOP3.LUT R4, R4, 0x40, R7, 0xf8, !PT ;  /* 0x0000004004047812 */ /* 0x000fe200078ef807 */
[----:B------:R-:W3:Y:S01]  /*6250*/  LDC.64 R80, c[0x0][0x8a8] ;  /* 0x00022a00ff507b82 */ /* 0x000ee20000000a00 */
[----:B------:R-:W-:Y:S01]  /*6260*/  LOP3.LUT R37, R37, 0x600000, RZ, 0xc0, !PT ;  /* 0x0060000025257812 */ /* 0x000fe200078ec0ff */
[----:B------:R-:W-:Y:S01]  /*6270*/  IMAD.MOV.U32 R87, RZ, RZ, RZ ;  /* 0x000000ffff577224 */ /* 0x000fe200078e00ff */
[----:B------:R-:W-:-:S02]  /*6280*/  LOP3.LUT R5, R6, 0x30, R5, 0x78, !PT ;  /* 0x0000003006057812 */ /* 0x000fc400078e7805 */
[----:B------:R-:W-:Y:S02]  /*6290*/  CS2R R90, SRZ ;  /* 0x00000000005a7805 */ /* 0x000fe4000001ff00 */
[----:B------:R-:W-:Y:S01]  /*62a0*/  LOP3.LUT R4, R4, 0x200, R7, 0xf8, !PT ;  /* 0x0000020004047812 */ /* 0x000fe200078ef807 */
[----:B------:R-:W-:Y:S01]  /*62b0*/  IMAD.MOV.U32 R89, RZ, RZ, RZ ;  /* 0x000000ffff597224 */ /* 0x000fe200078e00ff */
[----:B------:R-:W-:Y:S01]  /*62c0*/  LOP3.LUT R93, R93, 0x2, RZ, 0xc0, !PT ;  /* 0x000000025d5d7812 */ /* 0x000fe200078ec0ff */
[----:B-1----:R-:W-:Y:S01]  /*62d0*/  ULEA UR44, UR4, UR44, 0x18 ;  /* 0x0000002c042c7291 */ /* 0x002fe2000f8ec0ff */
[----:B------:R-:W-:Y:S01]  /*62e0*/  LOP3.LUT R71, R4, R5, RZ, 0xfc, !PT ;  /* 0x0000000504477212 */ /* 0x000fe200078efcff */
[----:B------:R-:W1:Y:S01]  /*62f0*/  LDCU UR57, c[0x0][0x370] ;  /* 0x00006e00ff3977ac */ /* 0x000e620008000800 */
[----:B------:R-:W-:Y:S01]  /*6300*/  IADD3 R88, PT, PT, -R93, RZ, RZ ;  /* 0x000000ff5d587210 */ /* 0x000fe20007ffe1ff */
[----:B------:R-:W-:Y:S01]  /*6310*/  UIADD3 UR4, UPT, UPT, UR44, 0x2400, URZ ;  /* 0x000024002c047890 */ /* 0x000fe2000fffe0ff */
[----:B------:R-:W4:Y:S04]  /*6320*/  LDCU UR43, c[0x0][0xb0c] ;  /* 0x00016180ff2b77ac */ /* 0x000f280008000800 */
[----:B------:R-:W1:Y:S01]  /*6330*/  LDS R0, [UR44+0x300] ;  /* 0x0003002cff007984 */ /* 0x000e620008000800 */
[----:B------:R-:W-:Y:S01]  /*6340*/  IMAD.U32 R94, RZ, RZ, UR4 ;  /* 0x00000004ff5e7e24 */ /* 0x000fe2000f8e00ff */
[----:B------:R-:W1:Y:S01]  /*6350*/  LDCU UR39, c[0x0][0xb30] ;  /* 0x00016600ff2777ac */ /* 0x000e620008000800 */
[----:B------:R-:W1:Y:S01]  /*6360*/  LDCU.64 UR46, c[0x0][0x888] ;  /* 0x00011100ff2e77ac */ /* 0x000e620008000a00 */
[----:B------:R-:W1:Y:S01]  /*6370*/  LDCU.64 UR40, c[0x0][0xb28] ;  /* 0x00016500ff2877ac */ /* 0x000e620008000a00 */
[----:B------:R-:W1:Y:S01]  /*6380*/  LDCU.64 UR60, c[0x0][0x890] ;  /* 0x00011200ff3c77ac */ /* 0x000e620008000a00 */
[----:B------:R-:W1:Y:S01]  /*6390*/  LDCU.128 UR52, c[0x0][0xb10] ;  /* 0x00016200ff3477ac */ /* 0x000e620008000c00 */
[----:B------:R-:W1:Y:S01]  /*63a0*/  LDCU UR56, c[0x0][0x374] ;  /* 0x00006e80ff3877ac */ /* 0x000e620008000800 */
[----:B------:R-:W-:Y:S01]  /*63b0*/  UIADD3 UR63, UPT, UPT, UR44, 0x400, URZ ;  /* 0x000004002c3f7890 */ /* 0x000fe2000fffe0ff */
[----:B-1234-:R-:W-:-:S11]  /*63c0*/  IMAD.IADD R37, R0, 0x1, R37 ;  /* 0x0000000100257824 */ /* 0x01efd600078e0225 */
.L_x_142:
[----:B------:R-:W-:Y:S02]  /*63d0*/  LEA R3, R87, UR44, 0x3 ;  /* 0x0000002c57037c11 */ /* 0x000fe4000f8e18ff */
[----:B------:R-:W-:Y:S02]  /*63e0*/  SHF.L.U32 R0, R91, 0x1f, RZ ;  /* 0x0000001f5b007819 */ /* 0x000fe400000006ff */
[----:B------:R-:W-:Y:S02]  /*63f0*/  LEA R5, R87, UR44, 0x4 ;  /* 0x0000002c57057c11 */ /* 0x000fe4000f8e20ff */
[----:B-1----:R-:W1:Y:S02]  /*6400*/  SYNCS.PHASECHK.TRANS64.TRYWAIT P0, [R3+URZ+0x250], R0 ;  /* 0x00025000030075a7 */ /* 0x002e6400080011ff */
[----:B-1----:R-:W-:Y:S05]  /*6410*/  @!P0 BRA `(.L_x_117) ;  /* 0x0000003c00388947 */ /* 0x002fea0003800000 */
.L_x_238:
[----:B------:R-:W2:Y:S01]  /*6420*/  LDS.128 R4, [R5+0x2e0] ;  /* 0x0002e00005047984 */ /* 0x000ea20000000c00 */
[----:B------:R-:W-:Y:S01]  /*6430*/  UISETP.GE.AND UP0, UPT, UR42, 0x1, UPT ;  /* 0x000000012a00788c */ /* 0x000fe2000bf06270 */
[----:B------:R-:W-:Y:S01]  /*6440*/  @!PT LDS RZ, [RZ] ;  /* 0x00000000fffff984 */ /* 0x000fe20000000800 */
[----:B------:R-:W-:Y:S01]  /*6450*/  @!PT LDS RZ, [RZ] ;  /* 0x00000000fffff984 */ /* 0x000fe20000000800 */
[----:B------:R-:W-:Y:S01]  /*6460*/  @!PT LDS RZ, [RZ] ;  /* 0x00000000fffff984 */ /* 0x000fe20000000800 */
[----:B------:R-:W-:Y:S01]  /*6470*/  @!PT LDS RZ, [RZ] ;  /* 0x00000000fffff984 */ /* 0x000fe20000000800 */
[----:B------:R3:W-:Y:S06]  /*6480*/  MEMBAR.ALL.CTA ;  /* 0x0000000000007992 */ /* 0x0007ec0000008000 */
[----:B---3--:R-:W3:Y:S01]  /*6490*/  FENCE.VIEW.ASYNC.S ;  /* 0x00000000000073c6 */ /* 0x008ee20000000000 */
[----:B--2---:R-:W-:Y:S11]  /*64a0*/  LOP3.LUT P0, RZ, R6, 0x1, RZ, 0xc0, !PT ;  /* 0x0000000106ff7812 */ /* 0x004ff6000780c0ff */
[----:B------:R-:W-:Y:S02]  /*64b0*/  @!UPT UIADD3 URZ, UPT, UPT, URZ, URZ, URZ ;  /* 0x000000fffffff290 */ /* 0x000fe4000fffe0ff */
[----:B---3--:R-:W-:Y:S01]  /*64c0*/  VOTEU.ANY UP1, P0 ;  /* 0x0000000000ff7886 */ /* 0x008fe20000020100 */
[----:B------:R-:W-:Y:S01]  /*64d0*/  PLOP3.LUT P0, PT, PT, PT, UP1, 0x80, 0x8 ;  /* 0x000000000008781c */ /* 0x000fe20003f0f018 */
[----:B------:R-:W-:Y:S11]  /*64e0*/  UP2UR UR45, UPR, URZ, 0x2 ;  /* 0x00000002ff2d7883 */ /* 0x000ff60008000000 */
[----:B------:R-:W-:Y:S01]  /*64f0*/  @!UPT UIADD3 URZ, UPT, UPT, URZ, URZ, URZ ;  /* 0x000000fffffff290 */ /* 0x000fe2000fffe0ff */
[----:B-1----:R-:W-:Y:S02]  /*6500*/  @P0 SHF.R.U32.HI R0, RZ, 0x10, R5 ;  /* 0x00000010ff000819 */ /* 0x002fe40000011605 */
        /* <DEDUP_REMOVED lines=12> */
[----:B------:R-:W2:Y:S01]  /*65d0*/  LDCU UR12, c[0x0][0xb20] ;  /* 0x00016400ff0c77ac */ /* 0x000ea20008000800 */
[----:B------:R-:W-:Y:S02]  /*65e0*/  UIMAD.WIDE.U32 UR4, UR56, UR55, URZ ;  /* 0x00000037380472a5 */ /* 0x000fe4000f8e00ff */
[----:B------:R-:W-:Y:S02]  /*65f0*/  UIMAD.WIDE.U32 UR6, UR57, UR52, URZ ;  /* 0x00000034390672a5 */ /* 0x000fe4000f8e00ff */
[----:B------:R-:W-:Y:S02]  /*6600*/  UISETP.NE.AND UP0, UPT, UR54, 0x1, UPT ;  /* 0x000000013600788c */ /* 0x000fe4000bf05270 */
[----:B------:R-:W-:Y:S02]  /*6610*/  UIMAD.WIDE.U32 UR8, UR37, UR55, URZ ;  /* 0x00000037250872a5 */ /* 0x000fe4000f8e00ff */
[----:B------:R-:W-:Y:S02]  /*6620*/  UIMAD.WIDE.U32 UR10, UR38, UR52, URZ ;  /* 0x00000034260a72a5 */ /* 0x000fe4000f8e00ff */
[----:B------:R-:W-:Y:S02]  /*6630*/  UISETP.NE.AND UP1, UPT, UR43, 0x1, UPT ;  /* 0x000000012b00788c */ /* 0x000fe4000bf25270 */
[----:B------:R-:W-:Y:S01]  /*6640*/  UISETP.NE.AND UP2, UPT, UR42, 0x1, UPT ;  /* 0x000000012a00788c */ /* 0x000fe2000bf45270 */
[----:B------:R-:W-:Y:S02]  /*6650*/  UMOV UR4, UR5 ;  /* 0x0000000500047c82 */ /* 0x000fe40008000000 */
[----:B--2---:R-:W-:Y:S03]  /*6660*/  USHF.R.U32.HI UR5, URZ, UR12, UR4 ;  /* 0x0000000cff057299 */ /* 0x004fe60008011604 */
[----:B------:R-:W-:Y:S02]  /*6670*/  UMOV UR4, UR7 ;  /* 0x0000000700047c82 */ /* 0x000fe40008000000 */
[----:B------:R-:W-:Y:S02]  /*6680*/  USHF.R.U32.HI UR7, URZ, UR53, UR4 ;  /* 0x00000035ff077299 */ /* 0x000fe40008011604 */
[----:B------:R-:W-:Y:S02]  /*6690*/  USEL UR4, UR56, UR5, !UP0 ;  /* 0x0000000538047287 */ /* 0x000fe4000c000000 */
[----:B------:R-:W-:Y:S01]  /*66a0*/  USEL UR7, UR57, UR7, !UP1 ;  /* 0x0000000739077287 */ /* 0x000fe2000c800000 */
[----:B------:R-:W-:Y:S01]  /*66b0*/  UMOV UR5, UR9 ;  /* 0x0000000900057c82 */ /* 0x000fe20008000000 */
[----:B------:R-:W-:Y:S02]  /*66c0*/  UIMAD.WIDE.U32 UR8, UR4, UR40, URZ ;  /* 0x00000028040872a5 */ /* 0x000fe4000f8e00ff */
[----:B------:R-:W-:Y:S03]  /*66d0*/  USHF.R.U32.HI UR6, URZ, UR12, UR5 ;  /* 0x0000000cff067299 */ /* 0x000fe60008011605 */
[----:B------:R-:W-:Y:S01]  /*66e0*/  UMOV UR5, UR11 ;  /* 0x0000000b00057c82 */ /* 0x000fe20008000000 */
[----:B------:R-:W-:Y:S02]  /*66f0*/  UIMAD.WIDE.U32 UR10, UR7, UR40, URZ ;  /* 0x00000028070a72a5 */ /* 0x000fe4000f8e00ff */
[----:B------:R-:W-:Y:S02]  /*6700*/  USHF.R.U32.HI UR12, URZ, UR53, UR5 ;  /* 0x00000035ff0c7299 */ /* 0x000fe40008011605 */
[----:B------:R-:W-:Y:S01]  /*6710*/  USEL UR6, UR37, UR6, !UP0 ;  /* 0x0000000625067287 */ /* 0x000fe2000c000000 */
[----:B------:R-:W-:Y:S02]  /*6720*/  UMOV UR5, UR9 ;  /* 0x0000000900057c82 */ /* 0x000fe40008000000 */
[----:B------:R-:W-:Y:S01]  /*6730*/  UMOV UR10, UR11 ;  /* 0x0000000b000a7c82 */ /* 0x000fe20008000000 */
[----:B------:R-:W-:Y:S02]  /*6740*/  @UP2 USHF.R.U32.HI UR4, URZ, UR41, UR5 ;  /* 0x00000029ff042299 */ /* 0x000fe40008011605 */
[----:B------:R-:W-:Y:S02]  /*6750*/  @UP2 USHF.R.U32.HI UR7, URZ, UR41, UR10 ;  /* 0x00000029ff072299 */ /* 0x000fe4000801160a */
[----:B------:R-:W-:Y:S02]  /*6760*/  UIMAD UR4, UR42, UR4, URZ ;  /* 0x000000042a0472a4 */ /* 0x000fe4000f8e02ff */
[----:B------:R-:W-:Y:S02]  /*6770*/  UIMAD.WIDE.U32 UR10, UR6, UR40, URZ ;  /* 0x00000028060a72a5 */ /* 0x000fe4000f8e00ff */
[----:B------:R-:W-:Y:S02]  /*6780*/  USEL UR5, UR38, UR12, !UP1 ;  /* 0x0000000c26057287 */ /* 0x000fe4000c800000 */
[----:B------:R-:W-:Y:S02]  /*6790*/  UIMAD UR8, UR42, UR7, URZ ;  /* 0x000000072a0872a4 */ /* 0x000fe4000f8e02ff */
[----:B------:R-:W-:Y:S03]  /*67a0*/  UISETP.GE.AND UP0, UPT, UR6, UR4, UPT ;  /* 0x000000040600728c */ /* 0x000fe6000bf06270 */
[----:B------:R-:W-:Y:S01]  /*67b0*/  UMOV UR4, UR11 ;  /* 0x0000000b00047c82 */ /* 0x000fe20008000000 */
[----:B------:R-:W-:Y:S02]  /*67c0*/  UISETP.GE.OR UP0, UPT, UR5, UR8, UP0 ;  /* 0x000000080500728c */ /* 0x000fe40008706670 */
[----:B------:R-:W-:Y:S02]  /*67d0*/  USHF.R.U32.HI UR4, URZ, UR41, UR4 ;  /* 0x00000029ff047299 */ /* 0x000fe40008011604 */
[----:B------:R-:W-:Y:S02]  /*67e0*/  UIMAD.WIDE.U32 UR8, UR5, UR40, URZ ;  /* 0x00000028050872a5 */ /* 0x000fe4000f8e00ff */
[----:B------:R-:W-:Y:S02]  /*67f0*/  USEL UR11, UR6, UR4, !UP2 ;  /* 0x00000004060b7287 */ /* 0x000fe4000d000000 */
[----:B------:R-:W-:Y:S02]  /*6800*/  UIADD3 UR8, UPT, UPT, -UR5, URZ, URZ ;  /* 0x000000ff05087290 */ /* 0x000fe4000fffe1ff */
[----:B------:R-:W-:Y:S01]  /*6810*/  UIADD3 UR10, UPT, UPT, -UR11, URZ, URZ ;  /* 0x000000ff0b0a7290 */ /* 0x000fe2000fffe1ff */
[----:B------:R-:W-:Y:S01]  /*6820*/  @!UP0 UMOV UR4, UR9 ;  /* 0x0000000900048c82 */ /* 0x000fe20008000000 */
[----:B------:R-:W-:Y:S02]  /*6830*/  UIADD3 UR9, UPT, UPT, -UR6, URZ, URZ ;  /* 0x000000ff06097290 */ /* 0x000fe4000fffe1ff */
[----:B------:R-:W-:Y:S02]  /*6840*/  @!UP0 USHF.R.U32.HI UR4, URZ, UR41, UR4 ;  /* 0x00000029ff048299 */ /* 0x000fe40008011604 */
[----:B------:R-:W-:Y:S02]  /*6850*/  UIMAD UR10, UR42, UR10, UR6 ;  /* 0x0000000a2a0a72a4 */ /* 0x000fe4000f8e0206 */
[----:B------:R-:W-:Y:S04]  /*6860*/  @!UP0 USEL UR4, UR5, UR4, !UP2 ;  /* 0x0000000405048287 */ /* 0x000fe8000d000000 */
[----:B------:R-:W-:Y:S02]  /*6870*/  @!UP0 UIMAD UR10, UR7, UR10, UR4 ;  /* 0x0000000a070a82a4 */ /* 0x000fe4000f8e0204 */
[----:B------:R-:W-:Y:S02]  /*6880*/  @!UP0 UIADD3 UR11, UPT, UPT, UR11, -UR4, URZ ;  /* 0x800000040b0b8290 */ /* 0x000fe4000fffe0ff */
[----:B------:R-:W-:Y:S02]  /*6890*/  UIMAD UR7, UR43, UR8, UR38 ;  /* 0x000000082b0772a4 */ /* 0x000fe4000f8e0226 */
[----:B------:R-:W-:Y:S02]  /*68a0*/  @!UP0 UIMAD UR6, UR11, UR42, UR5 ;  /* 0x0000002a0b0682a4 */ /* 0x000fe4000f8e0205 */
[----:B------:R-:W-:Y:S01]  /*68b0*/  UIMAD UR4, UR54, UR9, UR37 ;  /* 0x00000009360472a4 */ /* 0x000fe2000f8e0225 */
[----:B------:R-:W-:Y:S02]  /*68c0*/  @!UP0 UMOV UR5, UR10 ;  /* 0x0000000a00058c82 */ /* 0x000fe40008000000 */
[----:B------:R-:W-:Y:S02]  /*68d0*/  UIMAD UR38, UR5, UR43, UR7 ;  /* 0x0000002b052672a4 */ /* 0x000fe4000f8e0207 */
[----:B------:R-:W-:Y:S11]  /*68e0*/  UIMAD UR37, UR6, UR54, UR4 ;  /* 0x00000036062572a4 */ /* 0x000ff6000f8e0204 */
[----:B------:R-:W-:Y:S01]  /*68f0*/  @!UPT UIADD3 URZ, UPT, UPT, URZ, URZ, URZ ;  /* 0x000000fffffff290 */ /* 0x000fe2000fffe0ff */
.L_x_118:
[----:B------:R-:W-:Y:S01]  /*6900*/  UISETP.NE.AND UP0, UPT, UR39, 0x1, UPT ;  /* 0x000000012700788c */ /* 0x000fe2000bf05270 */
[----:B------:R-:W-:Y:S01]  /*6910*/  IADD3 R87, PT, PT, R87, 0x1, RZ ;  /* 0x0000000157577810 */ /* 0x000fe20007ffe0ff */
[----:B------:R-:W-:Y:S02]  /*6920*/  USHF.L.U32 UR50, UR20, 0x6, URZ ;  /* 0x0000000614327899 */ /* 0x000fe400080006ff */
[----:B------:R-:W-:Y:S07]  /*6930*/  USHF.L.U32 UR49, UR30, 0x7, URZ ;  /* 0x000000071e317899 */ /* 0x000fee00080006ff */
[----:B------:R-:W2:Y:S01]  /*6940*/  @!UP0 LDCU.128 UR12, c[0x0][0xb10] ;  /* 0x00016200ff0c87ac */ /* 0x000ea20008000c00 */
[----:B------:R-:W3:Y:S01]  /*6950*/  @!UP0 LDCU UR5, c[0x0][0xb0c] ;  /* 0x00016180ff0587ac */ /* 0x000ee20008000800 */
[----:B------:R-:W4:Y:S01]  /*6960*/  @!UP0 LDCU UR10, c[0x0][0xb20] ;  /* 0x00016400ff0a87ac */ /* 0x000f220008000800 */
[----:B--2---:R-:W-:Y:S02]  /*6970*/  UIMAD.WIDE.U32 UR8, UR38, UR12, URZ ;  /* 0x0000000c260872a5 */ /* 0x004fe4000f8e00ff */
[----:B------:R-:W-:Y:S02]  /*6980*/  UIMAD.WIDE.U32 UR6, UR37, UR15, URZ ;  /* 0x0000000f250672a5 */ /* 0x000fe4000f8e00ff */
[----:B------:R-:W-:Y:S03]  /*6990*/  @!UP0 UISETP.NE.AND UP1, UPT, UR14, 0x1, UPT ;  /* 0x000000010e00888c */ /* 0x000fe6000bf25270 */
[----:B------:R-:W-:Y:S01]  /*69a0*/  @!UP0 UMOV UR4, UR9 ;  /* 0x0000000900048c82 */ /* 0x000fe20008000000 */
[----:B---3--:R-:W-:Y:S02]  /*69b0*/  @!UP0 UISETP.NE.AND UP2, UPT, UR5, 0x1, UPT ;  /* 0x000000010500888c */ /* 0x008fe4000bf45270 */
[----:B------:R-:W-:Y:S01]  /*69c0*/  @!UP0 USHF.R.U32.HI UR4, URZ, UR13, UR4 ;  /* 0x0000000dff048299 */ /* 0x000fe20008011604 */
[----:B------:R-:W-:Y:S02]  /*69d0*/  @!UP0 UMOV UR6, UR7 ;  /* 0x0000000700068c82 */ /* 0x000fe40008000000 */
[----:B----4-:R-:W-:Y:S02]  /*69e0*/  @!UP0 USHF.R.U32.HI UR6, URZ, UR10, UR6 ;  /* 0x0000000aff068299 */ /* 0x010fe40008011606 */
[----:B------:R-:W-:Y:S02]  /*69f0*/  @!UP0 USEL UR7, UR38, UR4, !UP2 ;  /* 0x0000000426078287 */ /* 0x000fe4000d000000 */
[----:B------:R-:W-:Y:S04]  /*6a00*/  @!UP0 USEL UR6, UR37, UR6, !UP1 ;  /* 0x0000000625068287 */ /* 0x000fe8000c800000 */
[----:B------:R-:W-:Y:S02]  /*6a10*/  @!UP0 UIADD3 UR4, UPT, UPT, -UR7, UR6, URZ ;  /* 0x0000000607048290 */ /* 0x000fe4000fffe1ff */
[----:B------:R-:W-:Y:S02]  /*6a20*/  @!UP0 UIADD3 UR6, UPT, UPT, UR7, -UR6, URZ ;  /* 0x8000000607068290 */ /* 0x000fe4000fffe0ff */
[----:B------:R-:W-:Y:S02]  /*6a30*/  @!UP0 UIMAD UR38, UR4, UR5, UR38 ;  /* 0x00000005042682a4 */ /* 0x000fe4000f8e0226 */
[----:B------:R-:W-:Y:S02]  /*6a40*/  @!UP0 UIMAD UR37, UR6, UR14, UR37 ;  /* 0x0000000e062582a4 */ /* 0x000fe4000f8e0225 */
[----:B------:R-:W-:Y:S09]  /*6a50*/  ULOP3.LUT UP0, URZ, UR63, 0x1b0, URZ, 0xc0, !UPT ;  /* 0x000001b03fff7892 */ /* 0x000ff2000f80c0ff */
[----:B------:R-:W-:Y:S05]  /*6a60*/  BRA.U !UP0, `(.L_x_119) ;  /* 0x0000000108407547 */ /* 0x000fea000b800000 */
[----:B------:R-:W2:Y:S01]  /*6a70*/  LDCU.64 UR8, c[0x4][0x80] ;  /* 0x01001000ff0877ac */ /* 0x000ea20008000a00 */
[----:B------:R-:W-:Y:S01]  /*6a80*/  MOV R3, 0x0 ;  /* 0x0000000000037802 */ /* 0x000fe20000000f00 */
[----:B------:R-:W-:Y:S02]  /*6a90*/  HFMA2 R12, -RZ, RZ, 0, 5.9604644775390625e-08 ;  /* 0x00000001ff0c7431 */ /* 0x000fe400000001ff */
[----:B------:R-:W-:Y:S02]  /*6aa0*/  IMAD.MOV.U32 R8, RZ, RZ, 0x70 ;  /* 0x00000070ff087424 */ /* 0x000fe400078e00ff */
[----:B------:R-:W-:Y:S01]  /*6ab0*/  IMAD.MOV.U32 R13, RZ, RZ, RZ ;  /* 0x000000ffff0d7224 */ /* 0x000fe200078e00ff */
[----:B------:R-:W3:Y:S01]  /*6ac0*/  LDCU.64 UR6, c[0x4][0x88] ;  /* 0x01001100ff0677ac */ /* 0x000ee20008000a00 */
[----:B------:R-:W4:Y:S01]  /*6ad0*/  LDC.64 R2, c[0x4][R3] ;  /* 0x0100000003027b82 */ /* 0x000f220000000a00 */
[----:B------:R-:W1:Y:S01]  /*6ae0*/  LDCU.64 UR4, c[0x4][0x8] ;  /* 0x01000100ff0477ac */ /* 0x000e620008000a00 */
[----:B--2---:R-:W-:Y:S01]  /*6af0*/  MOV R5, UR9 ;  /* 0x0000000900057c02 */ /* 0x004fe20008000f00 */
[----:B------:R-:W-:Y:S01]  /*6b00*/  IMAD.U32 R4, RZ, RZ, UR8 ;  /* 0x00000008ff047e24 */ /* 0x000fe2000f8e00ff */
[----:B---3--:R-:W-:Y:S01]  /*6b10*/  MOV R7, UR7 ;  /* 0x0000000700077c02 */ /* 0x008fe20008000f00 */
[----:B------:R-:W-:Y:S01]  /*6b20*/  IMAD.U32 R6, RZ, RZ, UR6 ;  /* 0x00000006ff067e24 */ /* 0x000fe2000f8e00ff */
[----:B-1----:R-:W-:Y:S01]  /*6b30*/  MOV R11, UR5 ;  /* 0x00000005000b7c02 */ /* 0x002fe20008000f00 */
[----:B------:R-:W-:Y:S02]  /*6b40*/  IMAD.U32 R10, RZ, RZ, UR4 ;  /* 0x00000004ff0a7e24 */ /* 0x000fe4000f8e00ff */
[----:B------:R-:W-:Y:S07]  /*6b50*/  LEPC R20, `(.L_x_119) ;  /* 0x000000001014794e */ /* 0x000fee0000000000 */
[----:B----45:R-:W-:Y:S05]  /*6b60*/  CALL.ABS.NOINC R2 ;  /* 0x0000000002007343 */ /* 0x030fea0003c00000 */
.L_x_119:
[----:B------:R-:W-:Y:S01]  /*6b70*/  LOP3.LUT P0, RZ, R94, 0x1b0, RZ, 0xc0, !PT ;  /* 0x000001b05eff7812 */ /* 0x000fe2000780c0ff */
[----:B------:R-:W-:Y:S11]  /*6b80*/  BSSY.RECONVERGENT B6, `(.L_x_120) ;  /* 0x0000013000067945 */ /* 0x000ff60003800200 */
[----:B------:R-:W-:Y:S01]  /*6b90*/  @!UPT UIADD3 URZ, UPT, UPT, URZ, URZ, URZ ;  /* 0x000000fffffff290 */ /* 0x000fe2000fffe0ff */
[----:B------:R-:W-:Y:S05]  /*6ba0*/  @!P0 BRA `(.L_x_121) ;  /* 0x0000000000408947 */ /* 0x000fea0003800000 */
        /* <DEDUP_REMOVED lines=16> */
.L_x_121:
[----:B------:R-:W-:Y:S05]  /*6cb0*/  BSYNC.RECONVERGENT B6 ;  /* 0x0000000000067941 */ /* 0x000fea0003800200 */
.L_x_120:
[----:B------:R-:W-:Y:S01]  /*6cc0*/  R2UR UR4, R86 ;  /* 0x00000000560472ca */ /* 0x000fe200000e0000 */
[----:B------:R-:W-:Y:S01]  /*6cd0*/  UISETP.NE.U32.AND UP0, UPT, UR60, URZ, UPT ;  /* 0x000000ff3c00728c */ /* 0x000fe2000bf05070 */
[----:B------:R-:W-:Y:S02]  /*6ce0*/  ISETP.NE.U32.AND P4, PT, R82, RZ, PT ;  /* 0x000000ff5200720c */ /* 0x000fe40003f85070 */
[----:B------:R-:W-:Y:S01]  /*6cf0*/  ISETP.NE.U32.AND P2, PT, RZ, UR46, PT ;  /* 0x0000002eff007c0c */ /* 0x000fe2000bf45070 */
[----:B------:R-:W-:Y:S01]  /*6d00*/  UISETP.NE.AND.EX UP1, UPT, UR61, URZ, UPT, UP0 ;  /* 0x000000ff3d00728c */ /* 0x000fe2000bf25300 */
[----:B------:R-:W-:Y:S01]  /*6d10*/  ISETP.NE.AND.EX P4, PT, R83, RZ, PT, P4 ;  /* 0x000000ff5300720c */ /* 0x000fe20003f85340 */
[----:B------:R-:W-:Y:S01]  /*6d20*/  UPLOP3.LUT UP0, UPT, UPT, UPT, UPT, 0x40, 0x4 ;  /* 0x000000000004789c */ /* 0x000fe20003f0e870 */
[----:B------:R-:W-:Y:S05]  /*6d30*/  ISETP.NE.AND.EX P2, PT, RZ, UR47, PT, P2 ;  /* 0x0000002fff007c0c */ /* 0x000fea000bf45320 */
[----:B------:R-:W-:Y:S06]  /*6d40*/  UISETP.NE.AND UP2, UPT, UR4, URZ, UPT ;  /* 0x000000ff0400728c */ /* 0x000fec000bf45270 */
[----:B------:R-:W-:Y:S05]  /*6d50*/  PLOP3.LUT P1, PT, PT, PT, UP2, 0x80, 0x8 ;  /* 0x000000000008781c */ /* 0x000fea0003f2f028 */
[----:B------:R-:W-:Y:S06]  /*6d60*/  @UP2 UPLOP3.LUT UP0, UPT, UPT, UPT, UP1, 0x80, 0x8 ;  /* 0x000000000008289c */ /* 0x000fec0003f0f010 */
[----:B------:R-:W-:Y:S01]  /*6d70*/  PLOP3.LUT P0, PT, PT, PT, UP0, 0x80, 0x8 ;  /* 0x000000000008781c */ /* 0x000fe20003f0f008 */
[----:B------:R-:W-:Y:S01]  /*6d80*/  @!UPT UIADD3 URZ, UPT, UPT, URZ, URZ, URZ ;  /* 0x000000fffffff290 */ /* 0x000fe2000fffe0ff */
[----:B------:R-:W-:Y:S11]  /*6d90*/  BRA.U !UP1, `(.L_x_122) ;  /* 0x00000001093c7547 */ /* 0x000ff6000b800000 */
[----:B------:R-:W-:Y:S01]  /*6da0*/  UISETP.NE.U32.AND UP0, UPT, UR46, URZ, UPT ;  /* 0x000000ff2e00728c */ /* 0x000fe2000bf05070 */
[----:B-1----:R-:W-:Y:S01]  /*6db0*/  HFMA2 R0, -RZ, RZ, 0, 5.9604644775390625e-08 ;  /* 0x00000001ff007431 */ /* 0x002fe200000001ff */
[----:B------:R-:W1:Y:S01]  /*6dc0*/  LDCU.64 UR8, c[0x0][0x358] ;  /* 0x00006b00ff0877ac */ /* 0x000e620008000a00 */
[----:B------:R-:W-:Y:S01]  /*6dd0*/  IMAD.MOV.U32 R84, RZ, RZ, 0x1 ;  /* 0x00000001ff547424 */ /* 0x000fe200078e00ff */
[----:B------:R-:W-:Y:S06]  /*6de0*/  UISETP.NE.AND.EX UP0, UPT, UR47, URZ, UPT, UP0 ;  /* 0x000000ff2f00728c */ /* 0x000fec000bf05300 */
        /* <DEDUP_REMOVED lines=9> */
[----:B--23--:R-:W-:Y:S02]  /*6e80*/  @!P3 IMAD.U32 R41, RZ, RZ, UR4 ;  /* 0x00000004ff29be24 */ /* 0x00cfe4000f8e00ff */
.L_x_122:
[----:B------:R-:W-:Y:S05]  /*6e90*/  @!P4 BRA `(.L_x_123) ;  /* 0x000000000024c947 */ /* 0x000fea0003800000 */
[----:B------:R-:W-:Y:S01]  /*6ea0*/  ISETP.NE.U32.AND P3, PT, R80, RZ, PT ;  /* 0x000000ff5000720c */ /* 0x000fe20003f65070 */
[----:B------:R-:W2:Y:S03]  /*6eb0*/  LDCU.64 UR4, c[0x0][0x358] ;  /* 0x00006b00ff0477ac */ /* 0x000ea60008000a00 */
[----:B------:R-:W-:Y:S11]  /*6ec0*/  ISETP.NE.AND.EX P3, PT, R81, RZ, PT, P3 ;  /* 0x000000ff5100720c */ /* 0x000ff60003f65330 */
[----:B------:R-:W-:Y:S02]  /*6ed0*/  @!UPT UIADD3 URZ, UPT, UPT, URZ, URZ, URZ ;  /* 0x000000fffffff290 */ /* 0x000fe4000fffe0ff */
[----:B------:R-:W3:Y:S01]  /*6ee0*/  @P3 LDC.64 R2, c[0x0][0x8a8] ;  /* 0x00022a00ff023b82 */ /* 0x000ee20000000a00 */
[----:B-1----:R-:W-:Y:S04]  /*6ef0*/  @P3 IMAD R0, R82, UR36, RZ ;  /* 0x0000002452003c24 */ /* 0x002fe8000f8e02ff */
[----:B---3--:R-:W-:Y:S05]  /*6f00*/  @P3 IMAD.WIDE R2, R0, 0x4, R2 ;  /* 0x0000000400023825 */ /* 0x008fea00078e0202 */
[----:B--2--5:R2:W5:Y:S02]  /*6f10*/  @P3 LDG.E R38, desc[UR4][R2.64] ;  /* 0x0000000402263981 */ /* 0x024564000c1e1900 */
[----:B--2---:R-:W3:Y:S02]  /*6f20*/  @!P3 LDC R38, c[0x0][0x8a0] ;  /* 0x00022800ff26bb82 */ /* 0x004ee40000000800 */
.L_x_123:
[----:B-----5:R-:W-:Y:S01]  /*6f30*/  FSETP.NEU.AND P4, PT, R41, RZ, PT ;  /* 0x000000ff2900720b */ /* 0x020fe20003f8d000 */
[----:B------:R-:W-:Y:S01]  /*6f40*/  BSSY B1, `(.L_x_124) ;  /* 0x0000042000017945 */ /* 0x000fe20003800000 */
[----:B------:R-:W-:Y:S01]  /*6f50*/  SEL R5, RZ, 0xffffffff, P2 ;  /* 0xffffffffff057807 */ /* 0x000fe20001000000 */
[----:B------:R-:W-:Y:S01]  /*6f60*/  IMAD.MOV.U32 R102, RZ, RZ, 0x1 ;  /* 0x00000001ff667424 */ /* 0x000fe200078e00ff */
[----:B------:R-:W-:Y:S02]  /*6f70*/  LOP3.LUT P3, RZ, R84, 0xff, RZ, 0xc0, !PT ;  /* 0x000000ff54ff7812 */ /* 0x000fe4000786c0ff */
[----:B------:R-:W-:Y:S02]  /*6f80*/  CS2R R78, SRZ ;  /* 0x00000000004e7805 */ /* 0x000fe4000001ff00 */
[----:B------:R-:W-:Y:S02]  /*6f90*/  @P1 SEL R4, RZ, 0xffffffff, P4 ;  /* 0xffffffffff041807 */ /* 0x000fe40002000000 */
[----:B------:R-:W-:Y:S02]  /*6fa0*/  CS2R R76, SRZ ;  /* 0x00000000004c7805 */ /* 0x000fe4000001ff00 */
[----:B------:R-:W-:Y:S02]  /*6fb0*/  LEA R2, R90, UR44, 0x3 ;  /* 0x0000002c5a027c11 */ /* 0x000fe4000f8e18ff */
[----:B------:R-:W-:Y:S02]  /*6fc0*/  CS2R R74, SRZ ;  /* 0x00000000004a7805 */ /* 0x000fe4000001ff00 */
[----:B------:R-:W-:Y:S02]  /*6fd0*/  @P0 SEL R4, R5, R4, !P3 ;  /* 0x0000000405040207 */ /* 0x000fe40005800000 */
[----:B------:R-:W-:Y:S02]  /*6fe0*/  CS2R R72, SRZ ;  /* 0x0000000000487805 */ /* 0x000fe4000001ff00 */
[----:B------:R-:W-:Y:S02]  /*6ff0*/  LEA R100, R36, UR44, 0x3 ;  /* 0x0000002c24647c11 */ /* 0x000fe4000f8e18ff */
[----:B------:R-:W-:Y:S02]  /*7000*/  @P1 LOP3.LUT R4, R4, 0x1, RZ, 0xc0, !PT ;  /* 0x0000000104041812 */ /* 0x000fe400078ec0ff */
[----:B------:R-:W-:Y:S02]  /*7010*/  SHF.L.U32 R3, R92, 0x1f, RZ ;  /* 0x0000001f5c037819 */ /* 0x000fe400000006ff */
[----:B------:R-:W-:Y:S02]  /*7020*/  ISETP.NE.U32.OR P6, PT, R4, 0x1, !P1 ;  /* 0x000000010400780c */ /* 0x000fe40004fc5470 */
[----:B------:R-:W-:Y:S02]  /*7030*/  PLOP3.LUT P2, PT, PT, PT, UP1, 0x80, 0x8 ;  /* 0x000000000008781c */ /* 0x000fe40003f4f018 */
[C---:B------:R-:W-:Y:S02]  /*7040*/  LEA.HI R39, R36.reuse, R36, RZ, 0x1 ;  /* 0x0000002424277211 */ /* 0x040fe400078f08ff */
[----:B------:R-:W-:Y:S02]  /*7050*/  SEL R4, RZ, 0xffffffff, P4 ;  /* 0xffffffffff047807 */ /* 0x000fe40002000000 */
[----:B------:R-:W-:Y:S01]  /*7060*/  P2R R96, PR, RZ, 0x40 ;  /* 0x00000040ff607803 */ /* 0x000fe20000000000 */
[C---:B-1----:R-:W-:Y:S01]  /*7070*/  IMAD.SHL.U32 R0, R39.reuse, 0x40, RZ ;  /* 0x0000004027007824 */ /* 0x042fe200078e00ff */
[----:B------:R-:W-:Y:S03]  /*7080*/  LOP3.LUT R39, R39, 0xffe, RZ, 0xc0, !PT ;  /* 0x00000ffe27277812 */ /* 0x000fe600078ec0ff */
[----:B------:R-:W-:Y:S02]  /*7090*/  @P6 SHF.L.U32 R7, R89, 0x1f, RZ ;  /* 0x0000001f59076819 */ /* 0x000fe400000006ff */
[----:B------:R-:W-:Y:S01]  /*70a0*/  @P2 SEL R4, R5, R4, !P3 ;  /* 0x0000000405042207 */ /* 0x000fe20005800000 */
[----:B------:R-:W-:Y:S01]  /*70b0*/  IMAD.IADD R39, R36, 0x1, -R39 ;  /* 0x0000000124277824 */ /* 0x000fe200078e0a27 */
[----:B------:R-:W1:Y:S01]  /*70c0*/  @P6 SYNCS.PHASECHK.TRANS64.TRYWAIT P1, [R2+URZ+0x220], R7 ;  /* 0x00022007020065a7 */ /* 0x000e6200080211ff */
[----:B------:R-:W-:Y:S02]  /*70d0*/  LOP3.LUT R0, R0, 0xffffff80, RZ, 0xc0, !PT ;  /* 0xffffff8000007812 */ /* 0x000fe400078ec0ff */
[----:B------:R-:W-:Y:S03]  /*70e0*/  LOP3.LUT R4, R4, 0x1, RZ, 0xc0, !PT ;  /* 0x0000000104047812 */ /* 0x000fe600078ec0ff */
[----:B------:R-:W-:Y:S01]  /*70f0*/  IMAD.IADD R0, R37, 0x1, R0 ;  /* 0x0000000125007824 */ /* 0x000fe200078e0200 */
[----:B------:R-:W-:Y:S03]  /*7100*/  ISETP.NE.U32.AND P5, PT, R4, 0x1, PT ;  /* 0x000000010400780c */ /* 0x000fe60003fa5070 */
[----:B------:R-:W-:Y:S01]  /*7110*/  IMAD R39, R39, 0x100000, R0 ;  /* 0x0010000027277824 */ /* 0x000fe200078e0200 */
[----:B------:R-:W-:Y:S01]  /*7120*/  P2R R103, PR, RZ, 0x20 ;  /* 0x00000020ff677803 */ /* 0x000fe20000000000 */
[----:B------:R2:W4:Y:S01]  /*7130*/  SYNCS.PHASECHK.TRANS64.TRYWAIT P0, [R100+URZ+0x270], R3 ;  /* 0x00027003640075a7 */ /* 0x00052200080011ff */
[----:B-1----:R-:W-:Y:S01]  /*7140*/  @P6 SEL R102, RZ, 0x1, !P1 ;  /* 0x00000001ff666807 */ /* 0x002fe20004800000 */
[----:B--2---:R-:W-:Y:S06]  /*7150*/  @!P6 BRA `(.L_x_125) ;  /* 0x000000000080e947 */ /* 0x004fec0003800000 */
[----:B------:R-:W-:Y:S01]  /*7160*/  @P5 IMAD R6, R90, 0x1000, R71 ;  /* 0x000010005a065824 */ /* 0x000fe200078e0247 */
[----:B------:R-:W1:Y:S01]  /*7170*/  S2R R0, SR_CgaCtaId ;  /* 0x0000000000007919 */ /* 0x000e620000008800 */
[----:B------:R-:W-:Y:S01]  /*7180*/  ISETP.NE.AND P1, PT, R102, RZ, PT ;  /* 0x000000ff6600720c */ /* 0x000fe20003f25270 */
[----:B------:R-:W-:Y:S01]  /*7190*/  BSSY B0, `(.L_x_126) ;  /* 0x000000b000007945 */ /* 0x000fe20003800000 */
[----:B------:R-:W-:Y:S01]  /*71a0*/  @P5 VIADD R4, R6, UR44 ;  /* 0x0000002c06045c36 */ /* 0x000fe20008000000 */
[----:B------:R-:W-:Y:S02]  /*71b0*/  CS2R R74, SRZ ;  /* 0x00000000004a7805 */ /* 0x000fe4000001ff00 */
[----:B------:R-:W-:Y:S02]  /*71c0*/  CS2R R72, SRZ ;  /* 0x0000000000487805 */ /* 0x000fe4000001ff00 */
[----:B------:R-:W-:Y:S01]  /*71d0*/  CS2R R78, SRZ ;  /* 0x00000000004e7805 */ /* 0x000fe2000001ff00 */
[----:B------:R-:W-:Y:S01]  /*71e0*/  @P5 IMAD R4, R93, -0x10, R4 ;  /* 0xfffffff05d045824 */ /* 0x000fe200078e0204 */
[----:B------:R-:W-:Y:S04]  /*71f0*/  CS2R R76, SRZ ;  /* 0x00000000004c7805 */ /* 0x000fe8000001ff00 */
[----:B------:R-:W-:Y:S05]  /*7200*/  @P1 BRA `(.L_x_127) ;  /* 0x00000000000c1947 */ /* 0x000fea0003800000 */
[----:B------:R-:W-:Y:S04]  /*7210*/  SHF.L.U32 R5, R89, 0x1f, RZ ;  /* 0x0000001f59057819 */ /* 0x000fe800000006ff */
[----:B------:R-:W2:Y:S02]  /*7220*/  SYNCS.PHASECHK.TRANS64.TRYWAIT P1, [R2+URZ+0x220], R5 ;  /* 0x00022005020075a7 */ /* 0x000ea400080211ff */
[----:B--2---:R-:W-:Y:S05]  /*7230*/  @!P1 BRA `(.L_x_128) ;  /* 0x0000002c00c49947 */ /* 0x004fea0003800000 */
.L_x_127:
[----:B------:R-:W-:Y:S05]  /*7240*/  BSYNC B0 ;  /* 0x0000000000007941 */ /* 0x000fea0003800000 */
.L_x_126:
[----:B------:R-:W-:Y:S01]  /*7250*/  ISETP.NE.AND P1, PT, R103, RZ, PT ;  /* 0x000000ff6700720c */ /* 0x000fe20003f25270 */
[----:B--2---:R-:W-:Y:S02]  /*7260*/  VIADD R5, R2, 0x230 ;  /* 0x0000023002057836 */ /* 0x004fe40000000000 */
[----:B------:R-:W-:Y:S03]  /*7270*/  VIADD R90, R90, 0x1 ;  /* 0x000000015a5a7836 */ /* 0x000fe60000000000 */
[----:B-1----:R-:W-:Y:S07]  /*7280*/  PRMT R0, R0, 0x654, R5 ;  /* 0x0000065400007816 */ /* 0x002fee0000000005 */
[----:B------:R1:W2:Y:S04]  /*7290*/  @P1 LDS.128 R72, [R6+UR44+0x400] ;  /* 0x0004002c06481984 */ /* 0x0002a80008000c00 */
[----:B------:R1:W1:Y:S01]  /*72a0*/  @P1 LDS.128 R76, [R4+0x410] ;  /* 0x00041000044c1984 */ /* 0x0002620000000c00 */
[C---:B------:R-:W-:Y:S01]  /*72b0*/  ISETP.NE.AND P1, PT, R90.reuse, 0x2, PT ;  /* 0x000000025a00780c */ /* 0x040fe20003f25270 */
[----:B------:R-:W-:Y:S01]  /*72c0*/  @!PT LDS RZ, [RZ] ;  /* 0x00000000fffff984 */ /* 0x000fe20000000800 */
[----:B------:R-:W-:Y:S01]  /*72d0*/  @!PT LDS RZ, [RZ] ;  /* 0x00000000fffff984 */ /* 0x000fe20000000800 */
[----:B------:R-:W-:Y:S01]  /*72e0*/  @!PT LDS RZ, [RZ] ;  /* 0x00000000fffff984 */ /* 0x000fe20000000800 */
[----:B------:R-:W-:Y:S01]  /*72f0*/  @!PT LDS RZ, [RZ] ;  /* 0x00000000fffff984 */ /* 0x000fe20000000800 */
[----:B------:R5:W-:Y:S06]  /*7300*/  MEMBAR.ALL.CTA ;  /* 0x0000000000007992 */ /* 0x000bec0000008000 */
[----:B-----5:R-:W5:Y:S01]  /*7310*/  FENCE.VIEW.ASYNC.S ;  /* 0x00000000000073c6 */ /* 0x020f620000000000 */
[----:B------:R-:W-:Y:S01]  /*7320*/  SEL R90, R90, RZ, P1 ;  /* 0x000000ff5a5a7207 */ /* 0x000fe20000800000 */
[----:B-----5:R5:W-:Y:S02]  /*7330*/  SYNCS.ARRIVE.TRANS64.RED.A1T0 RZ, [R0+URZ], RZ ;  /* 0x000000ff00ff79a7 */ /* 0x020be400081004ff */
[----:B-----5:R-:W-:Y:S04]  /*7340*/  SEL R0, RZ, 0x1, P1 ;  /* 0x00000001ff007807 */ /* 0x020fe80000800000 */
[----:B--2---:R-:W-:Y:S02]  /*7350*/  LOP3.LUT R89, R89, R0, RZ, 0x3c, !PT ;  /* 0x0000000059597212 */ /* 0x004fe400078e3cff */
.L_x_125:
[----:B------:R-:W-:Y:S05]  /*7360*/  BSYNC B1 ;  /* 0x0000000000017941 */ /* 0x000fea0003800000 */
.L_x_124:
[----:B------:R-:W-:Y:S04]  /*7370*/  SHF.R.U32.HI R0, RZ, 0x15, R39 ;  /* 0x00000015ff007819 */ /* 0x000fe80000011627 */
[----:B------:R-:W-:Y:S01]  /*7380*/  LOP3.LUT P1, RZ, R0, 0x3, R85, 0x48, !PT ;  /* 0x0000000300ff7812 */ /* 0x000fe20007824855 */
[----:B------:R-:W-:Y:S01]  /*7390*/  @!UPT UIADD3 URZ, UPT, UPT, URZ, URZ, URZ ;  /* 0x000000fffffff290 */ /* 0x000fe2000fffe0ff */
[----:B----4-:R-:W-:Y:S11]  /*73a0*/  @P0 BRA `(.L_x_129) ;  /* 0x0000000000080947 */ /* 0x010ff60003800000 */
[----:B------:R-:W2:Y:S02]  /*73b0*/  SYNCS.PHASECHK.TRANS64.TRYWAIT P0, [R100+URZ+0x270], R3 ;  /* 0x00027003640075a7 */ /* 0x000ea400080011ff */
[----:B--2---:R-:W-:Y:S05]  /*73c0*/  @!P0 BRA `(.L_x_130) ;  /* 0x0000002c00748947 */ /* 0x004fea0003800000 */
.L_x_129:
[----:B------:R-:W-:Y:S05]  /*73d0*/  @!P1 BRA `(.L_x_131) ;  /* 0x0000000000409947 */ /* 0x000fea0003800000 */
[----:B------:R-:W4:Y:S01]  /*73e0*/  LDCU.64 UR8, c[0x4][0x70] ;  /* 0x01000e00ff0877ac */ /* 0x000f220008000a00 */
[----:B--2---:R-:W-:Y:S01]  /*73f0*/  MOV R3, 0x0 ;  /* 0x0000000000037802 */ /* 0x004fe20000000f00 */
[----:B------:R-:W-:Y:S02]  /*7400*/  HFMA2 R12, -RZ, RZ, 0, 5.9604644775390625e-08 ;  /* 0x00000001ff0c7431 */ /* 0x000fe400000001ff */
[----:B------:R-:W-:Y:S02]  /*7410*/  IMAD.MOV.U32 R8, RZ, RZ, 0x192 ;  /* 0x00000192ff087424 */ /* 0x000fe400078e00ff */
[----:B------:R-:W-:Y:S01]  /*7420*/  IMAD.MOV.U32 R13, RZ, RZ, RZ ;  /* 0x000000ffff0d7224 */ /* 0x000fe200078e00ff */
[----:B------:R-:W2:Y:S01]  /*7430*/  LDCU.64 UR6, c[0x4][0x78] ;  /* 0x01000f00ff0677ac */ /* 0x000ea20008000a00 */
[----:B------:R-:W3:Y:S01]  /*7440*/  LDC.64 R2, c[0x4][R3] ;  /* 0x0100000003027b82 */ /* 0x000ee20000000a00 */
[----:B------:R-:W5:Y:S01]  /*7450*/  LDCU.64 UR4, c[0x4][0x10] ;  /* 0x01000200ff0477ac */ /* 0x000f620008000a00 */
[----:B----4-:R-:W-:Y:S01]  /*7460*/  MOV R5, UR9 ;  /* 0x0000000900057c02 */ /* 0x010fe20008000f00 */
[----:B-1----:R-:W-:Y:S01]  /*7470*/  IMAD.U32 R4, RZ, RZ, UR8 ;  /* 0x00000008ff047e24 */ /* 0x002fe2000f8e00ff */
[----:B--2---:R-:W-:Y:S01]  /*7480*/  MOV R7, UR7 ;  /* 0x0000000700077c02 */ /* 0x004fe20008000f00 */
[----:B------:R-:W-:Y:S01]  /*7490*/  IMAD.U32 R6, RZ, RZ, UR6 ;  /* 0x00000006ff067e24 */ /* 0x000fe2000f8e00ff */
[----:B-----5:R-:W-:Y:S01]  /*74a0*/  MOV R11, UR5 ;  /* 0x00000005000b7c02 */ /* 0x020fe20008000f00 */
[----:B------:R-:W-:Y:S02]  /*74b0*/  IMAD.U32 R10, RZ, RZ, UR4 ;  /* 0x00000004ff0a7e24 */ /* 0x000fe4000f8e00ff */
[----:B------:R-:W-:Y:S07]  /*74c0*/  LEPC R20, `(.L_x_131) ;  /* 0x000000001014794e */ /* 0x000fee0000000000 */
[----:B---3--:R-:W-:Y:S05]  /*74d0*/  CALL.ABS.NOINC R2 ;  /* 0x0000000002007343 */ /* 0x008fea0003c00000 */
.L_x_131:
[-C--:B------:R-:W-:Y:S01]  /*74e0*/  F2FP.F16.E4M3.UNPACK_B R42, R72.reuse ;  /* 0x00000048ff2a723e */ /* 0x080fe200020006ff */
[----:B------:R-:W-:Y:S05]  /*74f0*/  WARPSYNC.ALL ;  /* 0x0000000000007948 */ /* 0x000fea0003800000 */
[----:B------:R-:W-:Y:S01]  /*7500*/  R2UR UR4, R39 ;  /* 0x00000000270472ca */ /* 0x000fe200000e0000 */
[--C-:B------:R-:W-:Y:S01]  /*7510*/  HADD2.F32 R40, -RZ, R42.reuse.H0_H0 ;  /* 0x2000002aff287230 */ /* 0x100fe20000004100 */
[----:B------:R-:W-:Y:S01]  /*7520*/  F2FP.F16.E4M3.UNPACK_B R43, R72.H1 ;  /* 0x00000048ff2b723e */ /* 0x000fe200030006ff */
[----:B------:R-:W-:Y:S01]  /*7530*/  HADD2.F32 R42, -RZ, R42.H1_H1 ;  /* 0x3000002aff2a7230 */ /* 0x000fe20000004100 */
[-C--:B------:R-:W-:Y:S01]  /*7540*/  F2FP.F16.E4M3.UNPACK_B R45, R73.reuse ;  /* 0x00000049ff2d723e */ /* 0x080fe200020006ff */
[----:B------:R-:W-:Y:S01]  /*7550*/  BSSY.RECONVERGENT B0, `(.L_x_132) ;  /* 0x0000099000007945 */ /* 0x000fe20003800200 */
[----:B------:R-:W-:Y:S01]  /*7560*/  F2FP.F16.E4M3.UNPACK_B R47, R73.H1 ;  /* 0x00000049ff2f723e */ /* 0x000fe200030006ff */
[--C-:B------:R-:W-:Y:S01]  /*7570*/  HADD2.F32 R44, -RZ, R43.reuse.H0_H0 ;  /* 0x2000002bff2c7230 */ /* 0x100fe20000004100 */
[-C--:B------:R-:W-:Y:S01]  /*7580*/  F2FP.F16.E4M3.UNPACK_B R49, R74.reuse ;  /* 0x0000004aff31723e */ /* 0x080fe200020006ff */
[----:B------:R-:W-:Y:S01]  /*7590*/  HADD2.F32 R46, -RZ, R43.H1_H1 ;  /* 0x3000002bff2e7230 */ /* 0x000fe20000004100 */
[----:B------:R-:W-:Y:S01]  /*75a0*/  F2FP.F16.E4M3.UNPACK_B R51, R74.H1 ;  /* 0x0000004aff33723e */ /* 0x000fe200030006ff */
[--C-:B------:R-:W-:Y:S01]  /*75b0*/  HADD2.F32 R43, -RZ, R45.reuse.H0_H0 ;  /* 0x2000002dff2b7230 */ /* 0x100fe20000004100 */
[-C--:B------:R-:W-:Y:S01]  /*75c0*/  F2FP.F16.E4M3.UNPACK_B R53, R75.reuse ;  /* 0x0000004bff35723e */ /* 0x080fe200020006ff */
[----:B-1----:R-:W-:Y:S01]  /*75d0*/  LDTM.16dp32bit_t0_t15.x32 R4, tmem[UR4] ;  /* 0x00000004000479ee */ /* 0x002fe20008a80000 */
[----:B------:R-:W3:Y:S01]  /*75e0*/  LDTM.16dp32bit_t16_t31.x32 R4, tmem[UR4+0x20] ;  /* 0x00002004000479ee */ /* 0x000ee20008aa0000 */
[----:B------:R-:W-:Y:S01]  /*75f0*/  ISETP.NE.AND P6, PT, R96, RZ, PT ;  /* 0x000000ff6000720c */ /* 0x000fe20003fc5270 */
[----:B------:R-:W-:Y:S01]  /*7600*/  HADD2.F32 R48, -RZ, R45.H1_H1 ;  /* 0x3000002dff307230 */ /* 0x000fe20000004100 */
[----:B------:R-:W-:Y:S01]  /*7610*/  IADD3 R109, PT, PT, R71, UR44, RZ ;  /* 0x0000002c476d7c10 */ /* 0x000fe2000fffe0ff */
[----:B------:R-:W-:Y:S01]  /*7620*/  HADD2.F32 R52, -RZ, R49.H1_H1 ;  /* 0x30000031ff347230 */ /* 0x000fe20000004100 */
[----:B------:R-:W-:Y:S01]  /*7630*/  SHF.L.U32 R108, R88, 0x4, RZ ;  /* 0x00000004586c7819 */ /* 0x000fe200000006ff */
[----:B------:R-:W-:Y:S01]  /*7640*/  HADD2.F32 R56, -RZ, R53.H1_H1 ;  /* 0x30000035ff387230 */ /* 0x000fe20000004100 */
[----:B------:R-:W-:Y:S01]  /*7650*/  F2FP.F16.E4M3.UNPACK_B R55, R75.H1 ;  /* 0x0000004bff37723e */ /* 0x000fe200030006ff */
[--C-:B------:R-:W-:Y:S01]  /*7660*/  HADD2.F32 R45, -RZ, R47.reuse.H0_H0 ;  /* 0x2000002fff2d7230 */ /* 0x100fe20000004100 */
[----:B------:R-:W-:Y:S01]  /*7670*/  IADD3 R101, PT, PT, R109, R108, RZ ;  /* 0x0000006c6d657210 */ /* 0x000fe20007ffe0ff */
[----:B------:R-:W-:Y:S01]  /*7680*/  HADD2.F32 R50, -RZ, R47.H1_H1 ;  /* 0x3000002fff327230 */ /* 0x000fe20000004100 */
[-C--:B------:R-:W-:Y:S01]  /*7690*/  F2FP.F16.E4M3.UNPACK_B R57, R76.reuse ;  /* 0x0000004cff39723e */ /* 0x080fe200020006ff */
[----:B------:R-:W-:Y:S01]  /*76a0*/  HADD2.F32 R47, -RZ, R49.H0_H0 ;  /* 0x20000031ff2f7230 */ /* 0x000fe20000004100 */
[----:B------:R-:W-:Y:S01]  /*76b0*/  F2FP.F16.E4M3.UNPACK_B R59, R76.H1 ;  /* 0x0000004cff3b723e */ /* 0x000fe200030006ff */
[----:B------:R-:W-:Y:S01]  /*76c0*/  HADD2.F32 R49, -RZ, R51.H0_H0 ;  /* 0x20000033ff317230 */ /* 0x000fe20000004100 */
[-C--:B------:R-:W-:Y:S01]  /*76d0*/  F2FP.F16.E4M3.UNPACK_B R61, R77.reuse ;  /* 0x0000004dff3d723e */ /* 0x080fe200020006ff */
[----:B------:R-:W-:Y:S01]  /*76e0*/  HADD2.F32 R60, -RZ, R57.H1_H1 ;  /* 0x30000039ff3c7230 */ /* 0x000fe20000004100 */
[----:B------:R-:W-:Y:S01]  /*76f0*/  F2FP.F16.E4M3.UNPACK_B R63, R77.H1 ;  /* 0x0000004dff3f723e */ /* 0x000fe200030006ff */
[----:B------:R-:W-:Y:S01]  /*7700*/  HADD2.F32 R54, -RZ, R51.H1_H1 ;  /* 0x30000033ff367230 */ /* 0x000fe20000004100 */
[-C--:B------:R-:W-:Y:S01]  /*7710*/  F2FP.F16.E4M3.UNPACK_B R65, R78.reuse ;  /* 0x0000004eff41723e */ /* 0x080fe200020006ff */
[----:B------:R-:W-:Y:S01]  /*7720*/  HADD2.F32 R51, -RZ, R53.H0_H0 ;  /* 0x20000035ff337230 */ /* 0x000fe20000004100 */
[----:B------:R-:W-:Y:S01]  /*7730*/  F2FP.F16.E4M3.UNPACK_B R67, R78.H1 ;  /* 0x0000004eff43723e */ /* 0x000fe200030006ff */
[----:B------:R-:W-:Y:S01]  /*7740*/  HADD2.F32 R64, -RZ, R61.H1_H1 ;  /* 0x3000003dff407230 */ /* 0x000fe20000004100 */
[----:B------:R-:W-:Y:S01]  /*7750*/  ISETP.NE.AND P0, PT, R95, RZ, PT ;  /* 0x000000ff5f00720c */ /* 0x000fe20003f05270 */
[C---:B---3--:R-:W-:Y:S01]  /*7760*/  FMUL R0, R38.reuse, R4 ;  /* 0x0000000426007220 */ /* 0x048fe20000400000 */
[C---:B------:R-:W-:Y:S01]  /*7770*/  FMUL R2, R38.reuse, R5 ;  /* 0x0000000526027220 */ /* 0x040fe20000400000 */
[C---:B------:R-:W-:Y:S01]  /*7780*/  FMUL R4, R38.reuse, R8 ;  /* 0x0000000826047220 */ /* 0x040fe20000400000 */
[C---:B------:R-:W-:Y:S01]  /*7790*/  FMUL R5, R38.reuse, R9 ;  /* 0x0000000926057220 */ /* 0x040fe20000400000 */
[C---:B------:R-:W-:Y:S01]  /*77a0*/  FFMA R0, R41.reuse, R40, R0 ;  /* 0x0000002829007223 */ /* 0x040fe20000000000 */
[C---:B------:R-:W-:Y:S01]  /*77b0*/  FFMA R2, R41.reuse, R42, R2 ;  /* 0x0000002a29027223 */ /* 0x040fe20000000002 */
[C---:B------:R-:W-:Y:S01]  /*77c0*/  FMUL R8, R38.reuse, R12 ;  /* 0x0000000c26087220 */ /* 0x040fe20000400000 */
[C---:B------:R-:W-:Y:S01]  /*77d0*/  FMUL R9, R38.reuse, R13 ;  /* 0x0000000d26097220 */ /* 0x040fe20000400000 */
[C---:B------:R-:W-:Y:S01]  /*77e0*/  FMUL R12, R38.reuse, R16 ;  /* 0x00000010260c7220 */ /* 0x040fe20000400000 */
[C---:B------:R-:W-:Y:S01]  /*77f0*/  FMUL R13, R38.reuse, R17 ;  /* 0x00000011260d7220 */ /* 0x040fe20000400000 */
[C---:B------:R-:W-:Y:S01]  /*7800*/  FMUL R16, R38.reuse, R20 ;  /* 0x0000001426107220 */ /* 0x040fe20000400000 */
[C---:B------:R-:W-:Y:S01]  /*7810*/  FMUL R17, R38.reuse, R21 ;  /* 0x0000001526117220 */ /* 0x040fe20000400000 */
[C---:B------:R-:W-:Y:S01]  /*7820*/  FMUL R20, R38.reuse, R24 ;  /* 0x0000001826147220 */ /* 0x040fe20000400000 */
[C---:B------:R-:W-:Y:S01]  /*7830*/  FMUL R21, R38.reuse, R25 ;  /* 0x0000001926157220 */ /* 0x040fe20000400000 */
[----:B------:R-:W-:Y:S02]  /*7840*/  HADD2.F32 R68, -RZ, R65.H1_H1 ;  /* 0x30000041ff447230 */ /* 0x000fe40000004100 */
[C---:B------:R-:W-:Y:S01]  /*7850*/  FMUL R24, R38.reuse, R28 ;  /* 0x0000001c26187220 */ /* 0x040fe20000400000 */
[C---:B------:R-:W-:Y:S01]  /*7860*/  FMUL R25, R38.reuse, R29 ;  /* 0x0000001d26197220 */ /* 0x040fe20000400000 */
[C---:B------:R-:W-:Y:S01]  /*7870*/  FMUL R28, R38.reuse, R32 ;  /* 0x00000020261c7220 */ /* 0x040fe20000400000 */
[C---:B------:R-:W-:Y:S01]  /*7880*/  FMUL R29, R38.reuse, R33 ;  /* 0x00000021261d7220 */ /* 0x040fe20000400000 */
[C---:B--2---:R-:W-:Y:S01]  /*7890*/  FMUL R3, R38.reuse, R6 ;  /* 0x0000000626037220 */ /* 0x044fe20000400000 */
[C---:B------:R-:W-:Y:S01]  /*78a0*/  FMUL R7, R38.reuse, R7 ;  /* 0x0000000726077220 */ /* 0x040fe20000400000 */
[C---:B------:R-:W-:Y:S01]  /*78b0*/  FMUL R6, R38.reuse, R10 ;  /* 0x0000000a26067220 */ /* 0x040fe20000400000 */
[C---:B------:R-:W-:Y:S01]  /*78c0*/  FMUL R11, R38.reuse, R11 ;  /* 0x0000000b260b7220 */ /* 0x040fe20000400000 */
[C---:B------:R-:W-:Y:S01]  /*78d0*/  FFMA R3, R41.reuse, R44, R3 ;  /* 0x0000002c29037223 */ /* 0x040fe20000000003 */
[C---:B------:R-:W-:Y:S01]  /*78e0*/  FFMA R7, R41.reuse, R46, R7 ;  /* 0x0000002e29077223 */ /* 0x040fe20000000007 */
[C---:B------:R-:W-:Y:S01]  /*78f0*/  FFMA R4, R41.reuse, R43, R4 ;  /* 0x0000002b29047223 */ /* 0x040fe20000000004 */
[----:B------:R-:W-:Y:S01]  /*7900*/  F2FP.F16.E4M3.UNPACK_B R40, R79 ;  /* 0x0000004fff28723e */ /* 0x000fe200020006ff */
[C---:B------:R-:W-:Y:S01]  /*7910*/  FFMA R5, R41.reuse, R48, R5 ;  /* 0x0000003029057223 */ /* 0x040fe20000000005 */
[C---:B------:R-:W-:Y:S01]  /*7920*/  FFMA R6, R41.reuse, R45, R6 ;  /* 0x0000002d29067223 */ /* 0x040fe20000000006 */
[----:B------:R-:W-:Y:S01]  /*7930*/  F2FP.F16.E4M3.UNPACK_B R42, R79.H1 ;  /* 0x0000004fff2a723e */ /* 0x000fe200030006ff */
[C---:B------:R-:W-:Y:S01]  /*7940*/  FFMA R11, R41.reuse, R50, R11 ;  /* 0x00000032290b7223 */ /* 0x040fe2000000000b */
[----:B------:R-:W-:Y:S01]  /*7950*/  FFMA R8, R41, R47, R8 ;  /* 0x0000002f29087223 */ /* 0x000fe20000000008 */
[----:B------:R-:W-:Y:S01]  /*7960*/  F2FP.SATFINITE.E4M3.F32.PACK_AB_MERGE_C R97, R7, R3, RZ ;  /* 0x000000030761723e */ /* 0x000fe200048070ff */
[C---:B------:R-:W-:Y:S01]  /*7970*/  FFMA R9, R41.reuse, R52, R9 ;  /* 0x0000003429097223 */ /* 0x040fe20000000009 */
[----:B------:R-:W-:Y:S01]  /*7980*/  FMUL R10, R38, R14 ;  /* 0x0000000e260a7220 */ /* 0x000fe20000400000 */
[----:B------:R-:W-:Y:S01]  /*7990*/  LEA R109, R90, UR44, 0x3 ;  /* 0x0000002c5a6d7c11 */ /* 0x000fe2000f8e18ff */
[----:B------:R-:W-:Y:S01]  /*79a0*/  FMUL R15, R38, R15 ;  /* 0x0000000f260f7220 */ /* 0x000fe20000400000 */
[--C-:B------:R-:W-:Y:S01]  /*79b0*/  HADD2.F32 R53, -RZ, R55.reuse.H0_H0 ;  /* 0x20000037ff357230 */ /* 0x100fe20000004100 */
[----:B------:R-:W-:Y:S01]  /*79c0*/  F2FP.SATFINITE.E4M3.F32.PACK_AB_MERGE_C R96, R2, R0, R97 ;  /* 0x000000000260723e */ /* 0x000fe20004807061 */
[----:B------:R-:W-:Y:S01]  /*79d0*/  FFMA R10, R41, R49, R10 ;  /* 0x00000031290a7223 */ /* 0x000fe2000000000a */
[----:B------:R-:W-:Y:S01]  /*79e0*/  F2FP.SATFINITE.E4M3.F32.PACK_AB_MERGE_C R97, R11, R6, RZ ;  /* 0x000000060b61723e */ /* 0x000fe200048070ff */
[C---:B------:R-:W-:Y:S01]  /*79f0*/  FFMA R15, R41.reuse, R54, R15 ;  /* 0x00000036290f7223 */ /* 0x040fe2000000000f */
[C---:B------:R-:W-:Y:S01]  /*7a00*/  FFMA R12, R41.reuse, R51, R12 ;  /* 0x00000033290c7223 */ /* 0x040fe2000000000c */
[----:B------:R-:W-:Y:S01]  /*7a10*/  FFMA R13, R41, R56, R13 ;  /* 0x00000038290d7223 */ /* 0x000fe2000000000d */
[----:B------:R-:W-:Y:S01]  /*7a20*/  F2FP.SATFINITE.E4M3.F32.PACK_AB_MERGE_C R97, R5, R4, R97 ;  /* 0x000000040561723e */ /* 0x000fe20004807061 */
[----:B------:R-:W-:Y:S01]  /*7a30*/  HADD2.F32 R58, -RZ, R55.H1_H1 ;  /* 0x30000037ff3a7230 */ /* 0x000fe20000004100 */
[----:B------:R-:W-:Y:S01]  /*7a40*/  F2FP.SATFINITE.E4M3.F32.PACK_AB_MERGE_C R98, R15, R10, RZ ;  /* 0x0000000a0f62723e */ /* 0x000fe200048070ff */
[----:B------:R-:W-:Y:S02]  /*7a50*/  HADD2.F32 R55, -RZ, R57.H0_H0 ;  /* 0x20000039ff377230 */ /* 0x000fe40000004100 */
[C---:B------:R-:W-:Y:S01]  /*7a60*/  FMUL R14, R38.reuse, R18 ;  /* 0x00000012260e7220 */ /* 0x040fe20000400000 */
[C---:B------:R-:W-:Y:S01]  /*7a70*/  FMUL R19, R38.reuse, R19 ;  /* 0x0000001326137220 */ /* 0x040fe20000400000 */
[--C-:B------:R-:W-:Y:S02]  /*7a80*/  HADD2.F32 R57, -RZ, R59.reuse.H0_H0 ;  /* 0x2000003bff397230 */ /* 0x100fe40000004100 */
[C---:B------:R-:W-:Y:S01]  /*7a90*/  FMUL R18, R38.reuse, R22 ;  /* 0x0000001626127220 */ /* 0x040fe20000400000 */
[C---:B------:R-:W-:Y:S01]  /*7aa0*/  FFMA R14, R41.reuse, R53, R14 ;  /* 0x00000035290e7223 */ /* 0x040fe2000000000e */
[----:B------:R-:W-:Y:S02]  /*7ab0*/  HADD2.F32 R62, -RZ, R59.H1_H1 ;  /* 0x3000003bff3e7230 */ /* 0x000fe40000004100 */
[C---:B------:R-:W-:Y:S01]  /*7ac0*/  FFMA R19, R41.reuse, R58, R19 ;  /* 0x0000003a29137223 */ /* 0x040fe20000000013 */
[----:B------:R-:W-:Y:S02]  /*7ad0*/  HADD2.F32 R59, -RZ, R61.H0_H0 ;  /* 0x2000003dff3b7230 */ /* 0x000fe40000004100 */
[C---:B------:R-:W-:Y:S01]  /*7ae0*/  FMUL R23, R38.reuse, R23 ;  /* 0x0000001726177220 */ /* 0x040fe20000400000 */
[C---:B------:R-:W-:Y:S01]  /*7af0*/  FFMA R16, R41.reuse, R55, R16 ;  /* 0x0000003729107223 */ /* 0x040fe20000000010 */
[C---:B------:R-:W-:Y:S01]  /*7b00*/  FFMA R17, R41.reuse, R60, R17 ;  /* 0x0000003c29117223 */ /* 0x040fe20000000011 */
[--C-:B------:R-:W-:Y:S02]  /*7b10*/  HADD2.F32 R61, -RZ, R63.reuse.H0_H0 ;  /* 0x2000003fff3d7230 */ /* 0x100fe40000004100 */
[C---:B------:R-:W-:Y:S01]  /*7b20*/  FFMA R18, R41.reuse, R57, R18 ;  /* 0x0000003929127223 */ /* 0x040fe20000000012 */
[----:B------:R-:W-:Y:S02]  /*7b30*/  HADD2.F32 R66, -RZ, R63.H1_H1 ;  /* 0x3000003fff427230 */ /* 0x000fe40000004100 */
[C---:B------:R-:W-:Y:S01]  /*7b40*/  FMUL R22, R38.reuse, R26 ;  /* 0x0000001a26167220 */ /* 0x040fe20000400000 */
[----:B------:R-:W-:Y:S02]  /*7b50*/  HADD2.F32 R63, -RZ, R65.H0_H0 ;  /* 0x20000041ff3f7230 */ /* 0x000fe40000004100 */
[C---:B------:R-:W-:Y:S01]  /*7b60*/  FFMA R23, R41.reuse, R62, R23 ;  /* 0x0000003e29177223 */ /* 0x040fe20000000017 */
[C---:B------:R-:W-:Y:S01]  /*7b70*/  FMUL R27, R38.reuse, R27 ;  /* 0x0000001b261b7220 */ /* 0x040fe20000400000 */
[C---:B------:R-:W-:Y:S01]  /*7b80*/  FFMA R20, R41.reuse, R59, R20 ;  /* 0x0000003b29147223 */ /* 0x040fe20000000014 */
[C---:B------:R-:W-:Y:S01]  /*7b90*/  FFMA R21, R41.reuse, R64, R21 ;  /* 0x0000004029157223 */ /* 0x040fe20000000015 */
[--C-:B------:R-:W-:Y:S02]  /*7ba0*/  HADD2.F32 R65, -RZ, R67.reuse.H0_H0 ;  /* 0x20000043ff417230 */ /* 0x100fe40000004100 */
[C---:B------:R-:W-:Y:S01]  /*7bb0*/  FFMA R22, R41.reuse, R61, R22 ;  /* 0x0000003d29167223 */ /* 0x040fe20000000016 */
[----:B------:R-:W-:Y:S02]  /*7bc0*/  HADD2.F32 R70, -RZ, R67.H1_H1 ;  /* 0x30000043ff467230 */ /* 0x000fe40000004100 */
[C---:B------:R-:W-:Y:S01]  /*7bd0*/  FMUL R26, R38.reuse, R30 ;  /* 0x0000001e261a7220 */ /* 0x040fe20000400000 */
[--C-:B------:R-:W-:Y:S02]  /*7be0*/  HADD2.F32 R67, -RZ, R40.reuse.H0_H0 ;  /* 0x20000028ff437230 */ /* 0x100fe40000004100 */
[C---:B------:R-:W-:Y:S01]  /*7bf0*/  FFMA R27, R41.reuse, R66, R27 ;  /* 0x00000042291b7223 */ /* 0x040fe2000000001b */
[C---:B------:R-:W-:Y:S01]  /*7c00*/  FMUL R31, R38.reuse, R31 ;  /* 0x0000001f261f7220 */ /* 0x040fe20000400000 */
[C---:B------:R-:W-:Y:S01]  /*7c10*/  FFMA R24, R41.reuse, R63, R24 ;  /* 0x0000003f29187223 */ /* 0x040fe20000000018 */
[----:B------:R-:W-:Y:S02]  /*7c20*/  HADD2.F32 R40, -RZ, R40.H1_H1 ;  /* 0x30000028ff287230 */ /* 0x000fe40000004100 */
[C---:B------:R-:W-:Y:S01]  /*7c30*/  FFMA R25, R41.reuse, R68, R25 ;  /* 0x0000004429197223 */ /* 0x040fe20000000019 */
[--C-:B------:R-:W-:Y:S02]  /*7c40*/  HADD2.F32 R69, -RZ, R42.reuse.H0_H0 ;  /* 0x2000002aff457230 */ /* 0x100fe40000004100 */
[C---:B------:R-:W-:Y:S01]  /*7c50*/  FFMA R26, R41.reuse, R65, R26 ;  /* 0x00000041291a7223 */ /* 0x040fe2000000001a */
[----:B------:R-:W-:Y:S02]  /*7c60*/  HADD2.F32 R42, -RZ, R42.H1_H1 ;  /* 0x3000002aff2a7230 */ /* 0x000fe40000004100 */
[C---:B------:R-:W-:Y:S01]  /*7c70*/  FMUL R30, R38.reuse, R34 ;  /* 0x00000022261e7220 */ /* 0x040fe20000400000 */
[----:B------:R-:W-:Y:S01]  /*7c80*/  FFMA R31, R41, R70, R31 ;  /* 0x00000046291f7223 */ /* 0x000fe2000000001f */
[----:B------:R-:W-:Y:S01]  /*7c90*/  FMUL R35, R38, R35 ;  /* 0x0000002326237220 */ /* 0x000fe20000400000 */
[----:B------:R-:W-:Y:S01]  /*7ca0*/  F2FP.SATFINITE.E4M3.F32.PACK_AB_MERGE_C R99, R19, R14, RZ ;  /* 0x0000000e1363723e */ /* 0x000fe200048070ff */
[C---:B------:R-:W-:Y:S01]  /*7cb0*/  FFMA R28, R41.reuse, R67, R28 ;  /* 0x00000043291c7223 */ /* 0x040fe2000000001c */
[C---:B------:R-:W-:Y:S01]  /*7cc0*/  FFMA R29, R41.reuse, R40, R29 ;  /* 0x00000028291d7223 */ /* 0x040fe2000000001d */
[C---:B------:R-:W-:Y:S01]  /*7cd0*/  FFMA R30, R41.reuse, R69, R30 ;  /* 0x00000045291e7223 */ /* 0x040fe2000000001e */
[----:B------:R-:W-:Y:S01]  /*7ce0*/  FFMA R35, R41, R42, R35 ;  /* 0x0000002a29237223 */ /* 0x000fe20000000023 */
[----:B------:R-:W-:Y:S02]  /*7cf0*/  F2FP.SATFINITE.E4M3.F32.PACK_AB_MERGE_C R98, R9, R8, R98 ;  /* 0x000000080962723e */ /* 0x000fe40004807062 */
[----:B------:R-:W-:Y:S02]  /*7d00*/  F2FP.SATFINITE.E4M3.F32.PACK_AB_MERGE_C R99, R13, R12, R99 ;  /* 0x0000000c0d63723e */ /* 0x000fe40004807063 */
[----:B------:R-:W-:Y:S02]  /*7d10*/  F2FP.SATFINITE.E4M3.F32.PACK_AB_MERGE_C R104, R23, R18, RZ ;  /* 0x000000121768723e */ /* 0x000fe400048070ff */
[----:B------:R-:W-:Y:S01]  /*7d20*/  F2FP.SATFINITE.E4M3.F32.PACK_AB_MERGE_C R105, R27, R22, RZ ;  /* 0x000000161b69723e */ /* 0x000fe200048070ff */
[----:B------:R1:W-:Y:S01]  /*7d30*/  STS.128 [R71+UR44+0x2400], R96 ;  /* 0x0024006047007988 */ /* 0x0003e20008000c2c */
[----:B------:R-:W-:Y:S02]  /*7d40*/  F2FP.SATFINITE.E4M3.F32.PACK_AB_MERGE_C R110, R31, R26, RZ ;  /* 0x0000001a1f6e723e */ /* 0x000fe400048070ff */
[----:B------:R-:W-:Y:S02]  /*7d50*/  F2FP.SATFINITE.E4M3.F32.PACK_AB_MERGE_C R111, R35, R30, RZ ;  /* 0x0000001e236f723e */ /* 0x000fe400048070ff */
[----:B------:R-:W-:Y:S02]  /*7d60*/  F2FP.SATFINITE.E4M3.F32.PACK_AB_MERGE_C R104, R17, R16, R104 ;  /* 0x000000101168723e */ /* 0x000fe40004807068 */
[----:B------:R-:W-:Y:S02]  /*7d70*/  F2FP.SATFINITE.E4M3.F32.PACK_AB_MERGE_C R105, R21, R20, R105 ;  /* 0x000000141569723e */ /* 0x000fe40004807069 */
[----:B------:R-:W-:Y:S02]  /*7d80*/  F2FP.SATFINITE.E4M3.F32.PACK_AB_MERGE_C R106, R25, R24, R110 ;  /* 0x00000018196a723e */ /* 0x000fe4000480706e */
[----:B------:R-:W-:Y:S02]  /*7d90*/  F2FP.SATFINITE.E4M3.F32.PACK_AB_MERGE_C R107, R29, R28, R111 ;  /* 0x0000001c1d6b723e */ /* 0x000fe4000480706f */
[----:B------:R-:W-:Y:S03]  /*7da0*/  @P6 SHF.L.U32 R110, R89, 0x1f, RZ ;  /* 0x0000001f596e6819 */ /* 0x000fe600000006ff */
[----:B------:R1:W-:Y:S01]  /*7db0*/  STS.128 [R101+0x2410], R104 ;  /* 0x0024106865007388 */ /* 0x0003e20000000c00 */
[----:B------:R-:W-:Y:S01]  /*7dc0*/  @!PT LDS RZ, [RZ] ;  /* 0x00000000fffff984 */ /* 0x000fe20000000800 */
[----:B------:R-:W-:Y:S01]  /*7dd0*/  @!PT LDS RZ, [RZ] ;  /* 0x00000000fffff984 */ /* 0x000fe20000000800 */
[----:B------:R-:W-:Y:S01]  /*7de0*/  @!PT LDS RZ, [RZ] ;  /* 0x00000000fffff984 */ /* 0x000fe20000000800 */
[----:B------:R-:W-:Y:S01]  /*7df0*/  @!PT LDS RZ, [RZ] ;  /* 0x00000000fffff984 */ /* 0x000fe20000000800 */
[----:B------:R2:W-:Y:S07]  /*7e00*/  MEMBAR.ALL.CTA ;  /* 0x0000000000007992 */ /* 0x0005ee0000008000 */
[----:B--2---:R-:W2:Y:S02]  /*7e10*/  FENCE.VIEW.ASYNC.S ;  /* 0x00000000000073c6 */ /* 0x004ea40000000000 */
[----:B--2---:R-:W-:Y:S06]  /*7e20*/  BAR.SYNC.DEFER_BLOCKING 0x1, 0x80 ;  /* 0x0042000000007b1d */ /* 0x004fec0000010000 */
[----:B------:R-:W-:Y:S05]  /*7e30*/  @P0 BRA `(.L_x_133) ;  /* 0x0000000000280947 */ /* 0x000fea0003800000 */
[----:B------:R-:W2:Y:S01]  /*7e40*/  LDCU.64 UR6, c[0x0][0x348] ;  /* 0x00006900ff0677ac */ /* 0x000ea20008000a00 */
[----:B------:R-:W-:Y:S01]  /*7e50*/  UIADD3 UR4, UPT, UPT, UR44, 0x2400, URZ ;  /* 0x000024002c047890 */ /* 0x000fe2000fffe0ff */
[----:B------:R-:W-:Y:S05]  /*7e60*/  UMOV UR51, UR36 ;  /* 0x0000002400337c82 */ /* 0x000fea0008000000 */
[----:B------:R-:W-:Y:S04]  /*7e70*/  MOV R94, UR4 ;  /* 0x00000004005e7c02 */ /* 0x000fe80008000f00 */
[----:B------:R-:W-:Y:S01]  /*7e80*/  R2UR UR48, R94 ;  /* 0x000000005e3072ca */ /* 0x000fe200000e0000 */
[----:B--2---:R-:W-:Y:S04]  /*7e90*/  UIADD3 UR4, UP0, UPT, UR6, 0x680, URZ ;  /* 0x0000068006047890 */ /* 0x004fe8000ff1e0ff */
[----:B------:R-:W-:Y:S09]  /*7ea0*/  UIADD3.X UR5, UPT, UPT, URZ, UR7, URZ, UP0, !UPT ;  /* 0x00000007ff057290 */ /* 0x000ff200087fe4ff */
[----:B------:R2:W-:Y:S01]  /*7eb0*/  UTMASTG.3D [UR48], [UR4] ;  /* 0x00000030040073b5 */ /* 0x0005e20008010000 */
[----:B------:R0:W-:Y:S01]  /*7ec0*/  UTMACMDFLUSH ;  /* 0x00000000000079b7 */ /* 0x0001e20000000000 */
[----:B--2---:R-:W-:Y:S04]  /*7ed0*/  DEPBAR.LE SB0, 0x1 ;  /* 0x000080400000791a */ /* 0x004fe80000000000 */
.L_x_133:
[----:B------:R-:W-:Y:S05]  /*7ee0*/  BSYNC.RECONVERGENT B0 ;  /* 0x0000000000007941 */ /* 0x000fea0003800200 */
.L_x_132:
[----:B------:R-:W-:Y:S06]  /*7ef0*/  BAR.SYNC.DEFER_BLOCKING 0x1, 0x80 ;  /* 0x0042000000007b1d */ /* 0x000fec0000010000 */
[----:B------:R-:W2:Y:S01]  /*7f00*/  @P6 SYNCS.PHASECHK.TRANS64.TRYWAIT P0, [R109+URZ+0x220], R110 ;  /* 0x0002206e6d0065a7 */ /* 0x000ea200080011ff */
[----:B------:R-:W-:Y:S01]  /*7f10*/  BSSY B1, `(.L_x_134) ;  /* 0x0000020000017945 */ /* 0x000fe20003800000 */
[----:B--2---:R-:W-:Y:S03]  /*7f20*/  @P6 SEL R102, RZ, 0x1, !P0 ;  /* 0x00000001ff666807 */ /* 0x004fe60004000000 */
[----:B------:R-:W-:Y:S05]  /*7f30*/  @!P6 BRA `(.L_x_135) ;  /* 0x000000000074e947 */ /* 0x000fea0003800000 */
[----:B------:R-:W-:Y:S01]  /*7f40*/  ISETP.NE.AND P1, PT, R103, RZ, PT ;  /* 0x000000ff6700720c */ /* 0x000fe20003f25270 */
[----:B------:R-:W2:Y:S01]  /*7f50*/  S2R R0, SR_CgaCtaId ;  /* 0x0000000000007919 */ /* 0x000ea20000008800 */
[----:B------:R-:W-:Y:S01]  /*7f60*/  ISETP.NE.AND P0, PT, R102, RZ, PT ;  /* 0x000000ff6600720c */ /* 0x000fe20003f05270 */
[----:B------:R-:W-:Y:S10]  /*7f70*/  BSSY B0, `(.L_x_136) ;  /* 0x0000008000007945 */ /* 0x000ff40003800000 */
[----:B------:R-:W-:Y:S05]  /*7f80*/  @P1 IMAD R2, R90, 0x1000, R71 ;  /* 0x000010005a021824 */ /* 0x000fea00078e0247 */
[----:B------:R-:W-:Y:S05]  /*7f90*/  @P1 IADD3 R3, PT, PT, R2, UR44, RZ ;  /* 0x0000002c02031c10 */ /* 0x000fea000fffe0ff */
[----:B------:R-:W-:Y:S01]  /*7fa0*/  @P1 IMAD.IADD R3, R3, 0x1, R108 ;  /* 0x0000000103031824 */ /* 0x000fe200078e026c */
[----:B------:R-:W-:Y:S06]  /*7fb0*/  @P0 BRA `(.L_x_137) ;  /* 0x00000000000c0947 */ /* 0x000fec0003800000 */
[----:B------:R-:W-:Y:S04]  /*7fc0*/  SHF.L.U32 R4, R89, 0x1f, RZ ;  /* 0x0000001f59047819 */ /* 0x000fe800000006ff */
[----:B------:R-:W3:Y:S02]  /*7fd0*/  SYNCS.PHASECHK.TRANS64.TRYWAIT P0, [R109+URZ+0x220], R4 ;  /* 0x000220046d0075a7 */ /* 0x000ee400080011ff */
[----:B---3--:R-:W-:Y:S05]  /*7fe0*/  @!P0 BRA `(.L_x_138) ;  /* 0x0000002000808947 */ /* 0x008fea0003800000 */
.L_x_137:
[----:B------:R-:W-:Y:S05]  /*7ff0*/  BSYNC B0 ;  /* 0x0000000000007941 */ /* 0x000fea0003800000 */
.L_x_136:
[----:B------:R-:W-:Y:S01]  /*8000*/  ISETP.NE.AND P0, PT, R103, RZ, PT ;  /* 0x000000ff6700720c */ /* 0x000fe20003f05270 */
[----:B---3--:R-:W-:Y:S02]  /*8010*/  VIADD R109, R109, 0x230 ;  /* 0x000002306d6d7836 */ /* 0x008fe40000000000 */
[----:B------:R-:W-:Y:S03]  /*8020*/  VIADD R90, R90, 0x1 ;  /* 0x000000015a5a7836 */ /* 0x000fe60000000000 */
[----:B--2---:R-:W-:Y:S07]  /*8030*/  PRMT R0, R0, 0x654, R109 ;  /* 0x0000065400007816 */ /* 0x004fee000000006d */
[----:B------:R2:W3:Y:S04]  /*8040*/  @P0 LDS.128 R72, [R2+UR44+0x400] ;  /* 0x0004002c02480984 */ /* 0x0004e80008000c00 */
[----:B------:R2:W4:Y:S01]  /*8050*/  @P0 LDS.128 R76, [R3+0x410] ;  /* 0x00041000034c0984 */ /* 0x0005220000000c00 */
        /* <DEDUP_REMOVED lines=10> */
[----:B--23--:R-:W-:Y:S02]  /*8100*/  LOP3.LUT R89, R89, R0, RZ, 0x3c, !PT ;  /* 0x0000000059597212 */ /* 0x00cfe400078e3cff */
.L_x_135:
[----:B------:R-:W-:Y:S05]  /*8110*/  BSYNC B1 ;  /* 0x0000000000017941 */ /* 0x000fea0003800000 */
.L_x_134:
[----:B------:R-:W-:Y:S05]  /*8120*/  VIADD R0, R39, 0x40 ;  /* 0x0000004027007836 */ /* 0x000fea0000000000 */
[----:B------:R-:W-:Y:S04]  /*8130*/  SHF.R.U32.HI R0, RZ, 0x15, R0 ;  /* 0x00000015ff007819 */ /* 0x000fe80000011600 */
[----:B------:R-:W-:Y:S11]  /*8140*/  LOP3.LUT P0, RZ, R0, 0x3, R85, 0x48, !PT ;  /* 0x0000000300ff7812 */ /* 0x000ff60007804855 */
[----:B------:R-:W-:Y:S02]  /*8150*/  @!UPT UIADD3 URZ, UPT, UPT, URZ, URZ, URZ ;  /* 0x000000fffffff290 */ /* 0x000fe4000fffe0ff */
[----:B------:R-:W-:Y:S05]  /*8160*/  @!P0 BRA `(.L_x_139) ;  /* 0x0000000000408947 */ /* 0x000fea0003800000 */
[----:B------:R-:W2:Y:S01]  /*8170*/  LDCU.64 UR8, c[0x4][0x70] ;  /* 0x01000e00ff0877ac */ /* 0x000ea20008000a00 */
[----:B------:R-:W-:Y:S01]  /*8180*/  MOV R3, 0x0 ;  /* 0x0000000000037802 */ /* 0x000fe20000000f00 */
[----:B------:R-:W-:Y:S02]  /*8190*/  HFMA2 R12, -RZ, RZ, 0, 5.9604644775390625e-08 ;  /* 0x00000001ff0c7431 */ /* 0x000fe400000001ff */
[----:B------:R-:W-:Y:S02]  /*81a0*/  IMAD.MOV.U32 R8, RZ, RZ, 0x192 ;  /* 0x00000192ff087424 */ /* 0x000fe400078e00ff */
[----:B------:R-:W-:Y:S01]  /*81b0*/  IMAD.MOV.U32 R13, RZ, RZ, RZ ;  /* 0x000000ffff0d7224 */ /* 0x000fe200078e00ff */
[----:B------:R-:W3:Y:S01]  /*81c0*/  LDCU.64 UR6, c[0x4][0x78] ;  /* 0x01000f00ff0677ac */ /* 0x000ee20008000a00 */
[----:B------:R-:W1:Y:S01]  /*81d0*/  LDC.64 R2, c[0x4][R3] ;  /* 0x0100000003027b82 */ /* 0x000e620000000a00 */
[----:B------:R-:W5:Y:S01]  /*81e0*/  LDCU.64 UR4, c[0x4][0x10] ;  /* 0x01000200ff0477ac */ /* 0x000f620008000a00 */
[----:B--2---:R-:W-:Y:S01]  /*81f0*/  MOV R5, UR9 ;  /* 0x0000000900057c02 */ /* 0x004fe20008000f00 */
[----:B------:R-:W-:Y:S01]  /*8200*/  IMAD.U32 R4, RZ, RZ, UR8 ;  /* 0x00000008ff047e24 */ /* 0x000fe2000f8e00ff */
[----:B---3--:R-:W-:Y:S01]  /*8210*/  MOV R7, UR7 ;  /* 0x0000000700077c02 */ /* 0x008fe20008000f00 */
[----:B------:R-:W-:Y:S01]  /*8220*/  IMAD.U32 R6, RZ, RZ, UR6 ;  /* 0x00000006ff067e24 */ /* 0x000fe2000f8e00ff */
[----:B-----5:R-:W-:Y:S01]  /*8230*/  MOV R11, UR5 ;  /* 0x00000005000b7c02 */ /* 0x020fe20008000f00 */
[----:B------:R-:W-:Y:S02]  /*8240*/  IMAD.U32 R10, RZ, RZ, UR4 ;  /* 0x00000004ff0a7e24 */ /* 0x000fe4000f8e00ff */
[----:B------:R-:W-:Y:S07]  /*8250*/  LEPC R20, `(.L_x_139) ;  /* 0x000000001014794e */ /* 0x000fee0000000000 */
[----:B-1--4-:R-:W-:Y:S05]  /*8260*/  CALL.ABS.NOINC R2 ;  /* 0x0000000002007343 */ /* 0x012fea0003c00000 */
.L_x_139:
[----:B------:R-:W-:Y:S01]  /*8270*/  ISETP.NE.AND P0, PT, R95, RZ, PT ;  /* 0x000000ff5f00720c */ /* 0x000fe20003f05270 */
[----:B------:R-:W-:Y:S05]  /*8280*/  WARPSYNC.ALL ;  /* 0x0000000000007948 */ /* 0x000fea0003800000 */
[----:B------:R-:W-:Y:S01]  /*8290*/  R2UR UR4, R39 ;  /* 0x00000000270472ca */ /* 0x000fe200000e0000 */
[----:B------:R-:W2:Y:S01]  /*82a0*/  S2UR UR6, SR_CgaCtaId ;  /* 0x00000000000679c3 */ /* 0x000ea20000008800 */
[-C--:B------:R-:W-:Y:S01]  /*82b0*/  F2FP.F16.E4M3.UNPACK_B R42, R72.reuse ;  /* 0x00000048ff2a723e */ /* 0x080fe200020006ff */
[----:B------:R-:W-:Y:S01]  /*82c0*/  BSSY.RECONVERGENT B0, `(.L_x_140) ;  /* 0x000009c000007945 */ /* 0x000fe20003800200 */
[----:B------:R-:W-:Y:S02]  /*82d0*/  F2FP.F16.E4M3.UNPACK_B R72, R72.H1 ;  /* 0x00000048ff48723e */ /* 0x000fe400030006ff */
[-C--:B------:R-:W-:Y:S01]  /*82e0*/  F2FP.F16.E4M3.UNPACK_B R46, R73.reuse ;  /* 0x00000049ff2e723e */ /* 0x080fe200020006ff */
[--C-:B------:R-:W-:Y:S01]  /*82f0*/  HADD2.F32 R40, -RZ, R42.reuse.H0_H0 ;  /* 0x2000002aff287230 */ /* 0x100fe20000004100 */
[----:B------:R-:W-:Y:S01]  /*8300*/  F2FP.F16.E4M3.UNPACK_B R73, R73.H1 ;  /* 0x00000049ff49723e */ /* 0x000fe200030006ff */
[----:B------:R-:W-:Y:S01]  /*8310*/  HADD2.F32 R42, -RZ, R42.H1_H1 ;  /* 0x3000002aff2a7230 */ /* 0x000fe20000004100 */
[-C--:B------:R-:W-:Y:S01]  /*8320*/  F2FP.F16.E4M3.UNPACK_B R50, R74.reuse ;  /* 0x0000004aff32723e */ /* 0x080fe200020006ff */
[----:B------:R-:W-:Y:S01]  /*8330*/  HADD2.F32 R43, -RZ, R72.H0_H0 ;  /* 0x20000048ff2b7230 */ /* 0x000fe20000004100 */
[----:B------:R-:W-:Y:S01]  /*8340*/  F2FP.F16.E4M3.UNPACK_B R74, R74.H1 ;  /* 0x0000004aff4a723e */ /* 0x000fe200030006ff */
[----:B------:R-:W-:Y:S01]  /*8350*/  LDTM.16dp32bit_t0_t15.x32 R4, tmem[UR4+0x40] ;  /* 0x00004004000479ee */ /* 0x000fe20008a80000 */
[----:B------:R-:W3:Y:S01]  /*8360*/  LDTM.16dp32bit_t16_t31.x32 R4, tmem[UR4+0x60] ;  /* 0x00006004000479ee */ /* 0x000ee20008aa0000 */
[----:B------:R-:W-:Y:S01]  /*8370*/  NOP ;  /* 0x0000000000007918 */ /* 0x000fe20000000000 */
[--C-:B------:R-:W-:Y:S01]  /*8380*/  HADD2.F32 R45, -RZ, R46.reuse.H0_H0 ;  /* 0x2000002eff2d7230 */ /* 0x100fe20000004100 */
[----:B------:R-:W-:Y:S01]  /*8390*/  R2UR UR5, R100 ;  /* 0x00000000640572ca */ /* 0x000fe200000e0000 */
[----:B------:R-:W-:Y:S01]  /*83a0*/  HADD2.F32 R46, -RZ, R46.H1_H1 ;  /* 0x3000002eff2e7230 */ /* 0x000fe20000004100 */
[----:B------:R-:W-:Y:S01]  /*83b0*/  F2FP.F16.E4M3.UNPACK_B R54, R75 ;  /* 0x0000004bff36723e */ /* 0x000fe200020006ff */
[--C-:B------:R-:W-:Y:S01]  /*83c0*/  HADD2.F32 R49, -RZ, R50.reuse.H0_H0 ;  /* 0x20000032ff317230 */ /* 0x100fe20000004100 */
[----:B----4-:R-:W-:Y:S01]  /*83d0*/  F2FP.F16.E4M3.UNPACK_B R58, R76 ;  /* 0x0000004cff3a723e */ /* 0x010fe200020006ff */
[----:B------:R-:W-:Y:S01]  /*83e0*/  HADD2.F32 R50, -RZ, R50.H1_H1 ;  /* 0x30000032ff327230 */ /* 0x000fe20000004100 */
[----:B------:R-:W-:Y:S01]  /*83f0*/  F2FP.F16.E4M3.UNPACK_B R62, R77 ;  /* 0x0000004dff3e723e */ /* 0x000fe200020006ff */
[--C-:B------:R-:W-:Y:S01]  /*8400*/  HADD2.F32 R53, -RZ, R54.reuse.H0_H0 ;  /* 0x20000036ff357230 */ /* 0x100fe20000004100 */
[----:B------:R-:W-:Y:S01]  /*8410*/  F2FP.F16.E4M3.UNPACK_B R66, R78 ;  /* 0x0000004eff42723e */ /* 0x000fe200020006ff */
[----:B------:R-:W-:Y:S01]  /*8420*/  HADD2.F32 R54, -RZ, R54.H1_H1 ;  /* 0x30000036ff367230 */ /* 0x000fe20000004100 */
[----:B------:R-:W-:Y:S01]  /*8430*/  F2FP.F16.E4M3.UNPACK_B R69, R79 ;  /* 0x0000004fff45723e */ /* 0x000fe200020006ff */
[--C-:B------:R-:W-:Y:S01]  /*8440*/  HADD2.F32 R57, -RZ, R58.reuse.H0_H0 ;  /* 0x2000003aff397230 */ /* 0x100fe20000004100 */
[----:B------:R-:W-:Y:S01]  /*8450*/  F2FP.F16.E4M3.UNPACK_B R75, R75.H1 ;  /* 0x0000004bff4b723e */ /* 0x000fe200030006ff */
[----:B------:R-:W-:Y:S01]  /*8460*/  UIADD3 UR4, UPT, UPT, UR5, 0x290, URZ ;  /* 0x0000029005047890 */ /* 0x000fe2000fffe0ff */
[----:B------:R-:W-:Y:S01]  /*8470*/  HADD2.F32 R59, -RZ, R58.H1_H1 ;  /* 0x3000003aff3b7230 */ /* 0x000fe20000004100 */
[----:B------:R-:W-:Y:S01]  /*8480*/  F2FP.F16.E4M3.UNPACK_B R76, R76.H1 ;  /* 0x0000004cff4c723e */ /* 0x000fe200030006ff */
[--C-:B------:R-:W-:Y:S01]  /*8490*/  HADD2.F32 R61, -RZ, R62.reuse.H0_H0 ;  /* 0x2000003eff3d7230 */ /* 0x100fe20000004100 */
[----:B------:R-:W-:Y:S01]  /*84a0*/  F2FP.F16.E4M3.UNPACK_B R77, R77.H1 ;  /* 0x0000004dff4d723e */ /* 0x000fe200030006ff */
[----:B------:R-:W-:Y:S01]  /*84b0*/  HADD2.F32 R62, -RZ, R62.H1_H1 ;  /* 0x3000003eff3e7230 */ /* 0x000fe20000004100 */
[----:B------:R-:W-:Y:S01]  /*84c0*/  F2FP.F16.E4M3.UNPACK_B R78, R78.H1 ;  /* 0x0000004eff4e723e */ /* 0x000fe200030006ff */
[--C-:B------:R-:W-:Y:S01]  /*84d0*/  HADD2.F32 R65, -RZ, R66.reuse.H0_H0 ;  /* 0x20000042ff417230 */ /* 0x100fe20000004100 */
[----:B--2---:R-:W-:Y:S01]  /*84e0*/  UPRMT UR4, UR6, 0x654, UR4 ;  /* 0x0000065406047896 */ /* 0x004fe20008000004 */
        /* <DEDUP_REMOVED lines=8> */
[----:B------:R-:W-:Y:S01]  /*8570*/  SYNCS.ARRIVE.TRANS64.RED.A1T0 RZ, [UR4], RZ ;  /* 0x000000ffffff79a7 */ /* 0x000fe20008100404 */
        /* <DEDUP_REMOVED lines=15> */
[--C-:B------:R-:W-:Y:S02]  /*8670*/  HADD2.F32 R47, -RZ, R73.reuse.H0_H0 ;  /* 0x20000049ff2f7230 */ /* 0x100fe40000004100 */
[C---:B------:R-:W-:Y:S01]  /*8680*/  FMUL R10, R38.reuse, R10 ;  /* 0x0000000a260a7220 */ /* 0x040fe20000400000 */
[C---:B------:R-:W-:Y:S01]  /*8690*/  FFMA R6, R41.reuse, R43, R6 ;  /* 0x0000002b29067223 */ /* 0x040fe20000000006 */
[----:B------:R-:W-:Y:S02]  /*86a0*/  HADD2.F32 R48, -RZ, R73.H1_H1 ;  /* 0x30000049ff307230 */ /* 0x000fe40000004100 */
[C---:B------:R-:W-:Y:S01]  /*86b0*/  FFMA R7, R41.reuse, R44, R7 ;  /* 0x0000002c29077223 */ /* 0x040fe20000000007 */
[C---:B------:R-:W-:Y:S01]  /*86c0*/  FFMA R8, R41.reuse, R45, R8 ;  /* 0x0000002d29087223 */ /* 0x040fe20000000008 */
[C---:B------:R-:W-:Y:S01]  /*86d0*/  FFMA R9, R41.reuse, R46, R9 ;  /* 0x0000002e29097223 */ /* 0x040fe20000000009 */
[----:B------:R-:W-:Y:S01]  /*86e0*/  FFMA R10, R41, R47, R10 ;  /* 0x0000002f290a7223 */ /* 0x000fe2000000000a */
[----:B------:R-:W-:Y:S01]  /*86f0*/  HADD2.F32 R43, -RZ, R69.H0_H0 ;  /* 0x20000045ff2b7230 */ /* 0x000fe20000004100 */
[----:B-1----:R-:W-:Y:S01]  /*8700*/  F2FP.SATFINITE.E4M3.F32.PACK_AB_MERGE_C R96, R7, R6, RZ ;  /* 0x000000060760723e */ /* 0x002fe200048070ff */
[C---:B------:R-:W-:Y:S01]  /*8710*/  FMUL R11, R38.reuse, R11 ;  /* 0x0000000b260b7220 */ /* 0x040fe20000400000 */
[--C-:B------:R-:W-:Y:S02]  /*8720*/  HADD2.F32 R51, -RZ, R74.reuse.H0_H0 ;  /* 0x2000004aff337230 */ /* 0x100fe40000004100 */
[C---:B------:R-:W-:Y:S01]  /*8730*/  FMUL R14, R38.reuse, R14 ;  /* 0x0000000e260e7220 */ /* 0x040fe20000400000 */
[----:B------:R-:W-:Y:S01]  /*8740*/  HADD2.F32 R52, -RZ, R74.H1_H1 ;  /* 0x3000004aff347230 */ /* 0x000fe20000004100 */
[----:B------:R-:W-:Y:S01]  /*8750*/  F2FP.SATFINITE.E4M3.F32.PACK_AB_MERGE_C R96, R5, R4, R96 ;  /* 0x000000040560723e */ /* 0x000fe20004807060 */
[C---:B------:R-:W-:Y:S01]  /*8760*/  FFMA R11, R41.reuse, R48, R11 ;  /* 0x00000030290b7223 */ /* 0x040fe2000000000b */
[C---:B------:R-:W-:Y:S01]  /*8770*/  FFMA R12, R41.reuse, R49, R12 ;  /* 0x00000031290c7223 */ /* 0x040fe2000000000c */
[C---:B------:R-:W-:Y:S01]  /*8780*/  FFMA R13, R41.reuse, R50, R13 ;  /* 0x00000032290d7223 */ /* 0x040fe2000000000d */
[----:B------:R-:W-:Y:S01]  /*8790*/  FFMA R14, R41, R51, R14 ;  /* 0x00000033290e7223 */ /* 0x000fe2000000000e */
[C---:B------:R-:W-:Y:S01]  /*87a0*/  FMUL R15, R38.reuse, R15 ;  /* 0x0000000f260f7220 */ /* 0x040fe20000400000 */
[----:B------:R-:W-:Y:S01]  /*87b0*/  F2FP.F16.E4M3.UNPACK_B R79, R79.H1 ;  /* 0x0000004fff4f723e */ /* 0x000fe200030006ff */
[--C-:B------:R-:W-:Y:S01]  /*87c0*/  HADD2.F32 R55, -RZ, R75.reuse.H0_H0 ;  /* 0x2000004bff377230 */ /* 0x100fe20000004100 */
[----:B------:R-:W-:Y:S01]  /*87d0*/  F2FP.SATFINITE.E4M3.F32.PACK_AB_MERGE_C R97, R11, R10, RZ ;  /* 0x0000000a0b61723e */ /* 0x000fe200048070ff */
[C---:B------:R-:W-:Y:S01]  /*87e0*/  FFMA R15, R41.reuse, R52, R15 ;  /* 0x00000034290f7223 */ /* 0x040fe2000000000f */
[C---:B------:R-:W-:Y:S01]  /*87f0*/  FFMA R16, R41.reuse, R53, R16 ;  /* 0x0000003529107223 */ /* 0x040fe20000000010 */
[----:B------:R-:W-:Y:S01]  /*8800*/  FFMA R17, R41, R54, R17 ;  /* 0x0000003629117223 */ /* 0x000fe20000000011 */
[----:B------:R-:W-:Y:S01]  /*8810*/  F2FP.SATFINITE.E4M3.F32.PACK_AB_MERGE_C R97, R9, R8, R97 ;  /* 0x000000080961723e */ /* 0x000fe20004807061 */
[----:B------:R-:W-:Y:S01]  /*8820*/  HADD2.F32 R56, -RZ, R75.H1_H1 ;  /* 0x3000004bff387230 */ /* 0x000fe20000004100 */
[----:B------:R-:W-:Y:S01]  /*8830*/  F2FP.SATFINITE.E4M3.F32.PACK_AB_MERGE_C R98, R15, R14, RZ ;  /* 0x0000000e0f62723e */ /* 0x000fe200048070ff */
[C---:B------:R-:W-:Y:S01]  /*8840*/  FMUL R18, R38.reuse, R18 ;  /* 0x0000001226127220 */ /* 0x040fe20000400000 */
[C---:B------:R-:W-:Y:S01]  /*8850*/  FMUL R19, R38.reuse, R19 ;  /* 0x0000001326137220 */ /* 0x040fe20000400000 */
[--C-:B------:R-:W-:Y:S02]  /*8860*/  HADD2.F32 R58, -RZ, R76.reuse.H0_H0 ;  /* 0x2000004cff3a7230 */ /* 0x100fe40000004100 */
[C---:B------:R-:W-:Y:S01]  /*8870*/  FMUL R3, R38.reuse, R22 ;  /* 0x0000001626037220 */ /* 0x040fe20000400000 */
[C---:B------:R-:W-:Y:S01]  /*8880*/  FFMA R18, R41.reuse, R55, R18 ;  /* 0x0000003729127223 */ /* 0x040fe20000000012 */
[----:B------:R-:W-:Y:S02]  /*8890*/  HADD2.F32 R60, -RZ, R76.H1_H1 ;  /* 0x3000004cff3c7230 */ /* 0x000fe40000004100 */
        /* <DEDUP_REMOVED lines=42> */
[----:B------:R-:W-:Y:S03]  /*8b40*/  IADD3 R70, PT, PT, R36, 0x1, RZ ;  /* 0x0000000124467810 */ /* 0x000fe60007ffe0ff */
        /* <DEDUP_REMOVED lines=10> */
[----:B------:R-:W-:Y:S02]  /*8bf0*/  UIADD3 UR9, UPT, UPT, UR49, 0x40, URZ ;  /* 0x0000004031097890 */ /* 0x000fe4000fffe0ff */
[----:B------:R-:W-:Y:S01]  /*8c00*/  UIADD3 UR8, UPT, UPT, UR44, 0x3400, URZ ;  /* 0x000034002c087890 */ /* 0x000fe2000fffe0ff */
[----:B------:R-:W-:Y:S01]  /*8c10*/  UMOV UR10, UR50 ;  /* 0x00000032000a7c82 */ /* 0x000fe20008000000 */
[----:B------:R-:W-:Y:S01]  /*8c20*/  UMOV UR11, UR36 ;  /* 0x00000024000b7c82 */ /* 0x000fe20008000000 */
[----:B--2---:R-:W-:Y:S04]  /*8c30*/  UIADD3 UR4, UP0, UPT, UR6, 0x680, URZ ;  /* 0x0000068006047890 */ /* 0x004fe8000ff1e0ff */
[----:B------:R-:W-:Y:S09]  /*8c40*/  UIADD3.X UR5, UPT, UPT, URZ, UR7, URZ, UP0, !UPT ;  /* 0x00000007ff057290 */ /* 0x000ff200087fe4ff */
[----:B------:R2:W-:Y:S01]  /*8c50*/  UTMASTG.3D [UR8], [UR4] ;  /* 0x00000008040073b5 */ /* 0x0005e20008010000 */
[----:B------:R0:W-:Y:S01]  /*8c60*/  UTMACMDFLUSH ;  /* 0x00000000000079b7 */ /* 0x0001e20000000000 */
[----:B--2---:R-:W-:Y:S04]  /*8c70*/  DEPBAR.LE SB0, 0x1 ;  /* 0x000080400000791a */ /* 0x004fe80000000000 */
.L_x_141:
[----:B------:R-:W-:Y:S05]  /*8c80*/  BSYNC.RECONVERGENT B0 ;  /* 0x0000000000007941 */ /* 0x000fea0003800200 */
.L_x_140:
[----:B------:R-:W-:Y:S01]  /*8c90*/  BAR.SYNC.DEFER_BLOCKING 0x1, 0x80 ;  /* 0x0042000000007b1d */ /* 0x000fe20000010000 */
[----:B------:R-:W-:Y:S01]  /*8ca0*/  ISETP.NE.AND P0, PT, R87, 0x2, PT ;  /* 0x000000025700780c */ /* 0x000fe20003f05270 */
[----:B------:R-:W-:Y:S01]  /*8cb0*/  UISETP.NE.AND UP0, UPT, UR45, URZ, UPT ;  /* 0x000000ff2d00728c */ /* 0x000fe2000bf05270 */
[----:B------:R-:W-:Y:S01]  /*8cc0*/  ISETP.NE.AND P1, PT, R70, 0x4, PT ;  /* 0x000000044600780c */ /* 0x000fe20003f25270 */
[----:B------:R-:W-:Y:S01]  /*8cd0*/  UIADD3 UR30, UPT, UPT, UR37, UR62, URZ ;  /* 0x0000003e251e7290 */ /* 0x000fe2000fffe0ff */
[----:B------:R-:W-:Y:S01]  /*8ce0*/  SEL R0, RZ, 0x1, P0 ;  /* 0x00000001ff007807 */ /* 0x000fe20000000000 */
[----:B------:R-:W-:Y:S01]  /*8cf0*/  UIADD3 UR20, UPT, UPT, UR38, UR59, URZ ;  /* 0x0000003b26147290 */ /* 0x000fe2000fffe0ff */
[----:B------:R-:W-:Y:S02]  /*8d00*/  SEL R3, RZ, 0x1, P1 ;  /* 0x00000001ff037807 */ /* 0x000fe40000800000 */
[----:B------:R-:W-:Y:S02]  /*8d10*/  LOP3.LUT R91, R91, R0, RZ, 0x3c, !PT ;  /* 0x000000005b5b7212 */ /* 0x000fe400078e3cff */
[----:B------:R-:W-:Y:S02]  /*8d20*/  LOP3.LUT R92, R92, R3, RZ, 0x3c, !PT ;  /* 0x000000035c5c7212 */ /* 0x000fe400078e3cff */
[----:B------:R-:W-:Y:S02]  /*8d30*/  SEL R87, R87, RZ, P0 ;  /* 0x000000ff57577207 */ /* 0x000fe40000000000 */
[----:B------:R-:W-:Y:S01]  /*8d40*/  SEL R36, R70, RZ, P1 ;  /* 0x000000ff46247207 */ /* 0x000fe20000800000 */
[----:B------:R-:W-:Y:S01]  /*8d50*/  UMOV UR36, UR58 ;  /* 0x0000003a00247c82 */ /* 0x000fe20008000000 */
[----:B------:R-:W-:Y:S05]  /*8d60*/  BRA.U UP0, `(.L_x_142) ;  /* 0xffffffd500987547 */ /* 0x000fea000b83ffff */
[----:B------:R-:W-:Y:S05]  /*8d70*/  EXIT ;  /* 0x000000000000794d */ /* 0x000fea0003800000 */
.L_x_25:
[----:B-1----:R1:W3:Y:S02]  /*8d80*/  SYNCS.PHASECHK.TRANS64.TRYWAIT P0, [R0+URZ+0x2c0], R3 ;  /* 0x0002c003000075a7 */ /* 0x0022e400080011ff */
[----:B---3--:R-:W-:Y:S05]  /*8d90*/  @!P0 NANOSLEEP.SYNCS 0x989680 ;  /* 0x009896800000895d */ /* 0x008fea0003900000 */
[----:B------:R-:W3:Y:S02]  /*8da0*/  @!P0 SYNCS.PHASECHK.TRANS64 P0, [R0+URZ+0x2c0], R3 ;  /* 0x0002c003000085a7 */ /* 0x000ee400080010ff */
[----:B---3--:R-:W-:Y:S05]  /*8db0*/  @!P0 BRA `(.L_x_25) ;  /* 0xfffffffc00f08947 */ /* 0x008fea000383ffff */
[----:B------:R-:W-:Y:S05]  /*8dc0*/  BRA `(.L_x_143) ;  /* 0xffffff8c00ec7947 */ /* 0x000fea000383ffff */
.L_x_28:
[----:B-1----:R-:W-:-:S07]  /*8dd0*/  MOV R0, UR33 ;  /* 0x0000002100007c02 */ /* 0x002fce0008000f00 */
.L_x_144:
[----:B-1----:R1:W3:Y:S02]  /*8de0*/  SYNCS.PHASECHK.TRANS64.TRYWAIT P0, [R0+URZ+0x110], R3 ;  /* 0x00011003000075a7 */ /* 0x0022e400080011ff */
[----:B---3--:R-:W-:Y:S05]  /*8df0*/  @!P0 NANOSLEEP.SYNCS 0x989680 ;  /* 0x009896800000895d */ /* 0x008fea0003900000 */
[----:B------:R-:W3:Y:S02]  /*8e00*/  @!P0 SYNCS.PHASECHK.TRANS64 P0, [R0+URZ+0x110], R3 ;  /* 0x00011003000085a7 */ /* 0x000ee400080010ff */
[----:B---3--:R-:W-:Y:S05]  /*8e10*/  @!P0 BRA `(.L_x_144) ;  /* 0xfffffffc00f08947 */ /* 0x008fea000383ffff */
[----:B------:R-:W-:Y:S05]  /*8e20*/  BRA `(.L_x_27) ;  /* 0xffffff90002c7947 */ /* 0x000fea000383ffff */
.L_x_35:
[----:B-1----:R-:W-:-:S07]  /*8e30*/  MOV R0, UR9 ;  /* 0x0000000900007c02 */ /* 0x002fce0008000f00 */
.L_x_145:
[----:B-1----:R1:W3:Y:S02]  /*8e40*/  SYNCS.PHASECHK.TRANS64.TRYWAIT P0, [R0+URZ+0x110], R3 ;  /* 0x00011003000075a7 */ /* 0x0022e400080011ff */
[----:B---3--:R-:W-:Y:S05]  /*8e50*/  @!P0 NANOSLEEP.SYNCS 0x989680 ;  /* 0x009896800000895d */ /* 0x008fea0003900000 */
[----:B------:R-:W3:Y:S02]  /*8e60*/  @!P0 SYNCS.PHASECHK.TRANS64 P0, [R0+URZ+0x110], R3 ;  /* 0x00011003000085a7 */ /* 0x000ee400080010ff */
[----:B---3--:R-:W-:Y:S05]  /*8e70*/  @!P0 BRA `(.L_x_145) ;  /* 0xfffffffc00f08947 */ /* 0x008fea000383ffff */
[----:B------:R-:W-:Y:S05]  /*8e80*/  BRA `(.L_x_34) ;  /* 0xffffff9000e87947 */ /* 0x000fea000383ffff */
.L_x_40:
[----:B-1----:R1:W3:Y:S02]  /*8e90*/  SYNCS.PHASECHK.TRANS64.TRYWAIT P0, [R3+URZ+0x250], R0 ;  /* 0x00025000030075a7 */ /* 0x0022e400080011ff */
[----:B---3--:R-:W-:Y:S05]  /*8ea0*/  @!P0 NANOSLEEP.SYNCS 0x989680 ;  /* 0x009896800000895d */ /* 0x008fea0003900000 */
[----:B------:R-:W3:Y:S02]  /*8eb0*/  @!P0 SYNCS.PHASECHK.TRANS64 P0, [R3+URZ+0x250], R0 ;  /* 0x00025000030085a7 */ /* 0x000ee400080010ff */
[----:B---3--:R-:W-:Y:S05]  /*8ec0*/  @!P0 BRA `(.L_x_40) ;  /* 0xfffffffc00f08947 */ /* 0x008fea000383ffff */
[----:B------:R-:W-:Y:S05]  /*8ed0*/  BRA `(.L_x_146) ;  /* 0xffffff9400887947 */ /* 0x000fea000383ffff */
.L_x_44:
[----:B-1----:R-:W-:-:S07]  /*8ee0*/  MOV R0, UR4 ;  /* 0x0000000400007c02 */ /* 0x002fce0008000f00 */
.L_x_147:
[----:B-1----:R1:W3:Y:S02]  /*8ef0*/  SYNCS.PHASECHK.TRANS64.TRYWAIT P0, [R0+URZ], R3 ;  /* 0x00000003000075a7 */ /* 0x0022e400080011ff */
[----:B---3--:R-:W-:Y:S05]  /*8f00*/  @!P0 NANOSLEEP.SYNCS 0x989680 ;  /* 0x009896800000895d */ /* 0x008fea0003900000 */
[----:B------:R-:W3:Y:S02]  /*8f10*/  @!P0 SYNCS.PHASECHK.TRANS64 P0, [R0+URZ], R3 ;  /* 0x00000003000085a7 */ /* 0x000ee400080010ff */
[----:B---3--:R-:W-:Y:S05]  /*8f20*/  @!P0 BRA `(.L_x_147) ;  /* 0xfffffffc00f08947 */ /* 0x008fea000383ffff */
[----:B------:R-:W-:Y:S05]  /*8f30*/  BRA `(.L_x_148) ;  /* 0xffffff9c002c7947 */ /* 0x000fea000383ffff */
.L_x_45:
[----:B------:R-:W-:-:S07]  /*8f40*/  MOV R0, UR5 ;  /* 0x0000000500007c02 */ /* 0x000fce0008000f00 */
.L_x_149:
[----:B-1----:R1:W3:Y:S02]  /*8f50*/  SYNCS.PHASECHK.TRANS64.TRYWAIT P0, [R0+URZ], R3 ;  /* 0x00000003000075a7 */ /* 0x0022e400080011ff */
[----:B---3--:R-:W-:Y:S05]  /*8f60*/  @!P0 NANOSLEEP.SYNCS 0x989680 ;  /* 0x009896800000895d */ /* 0x008fea0003900000 */
[----:B------:R-:W3:Y:S02]  /*8f70*/  @!P0 SYNCS.PHASECHK.TRANS64 P0, [R0+URZ], R3 ;  /* 0x00000003000085a7 */ /* 0x000ee400080010ff */
[----:B---3--:R-:W-:Y:S05]  /*8f80*/  @!P0 BRA `(.L_x_149) ;  /* 0xfffffffc00f08947 */ /* 0x008fea000383ffff */
[----:B------:R-:W-:Y:S05]  /*8f90*/  BRA `(.L_x_150) ;  /* 0xffffff9c00387947 */ /* 0x000fea000383ffff */
.L_x_46:
[----:B------:R-:W-:-:S07]  /*8fa0*/  MOV R0, UR5 ;  /* 0x0000000500007c02 */ /* 0x000fce0008000f00 */
.L_x_151:
[----:B-1----:R1:W3:Y:S02]  /*8fb0*/  SYNCS.PHASECHK.TRANS64.TRYWAIT P0, [R0+URZ], R3 ;  /* 0x00000003000075a7 */ /* 0x0022e400080011ff */
[----:B---3--:R-:W-:Y:S05]  /*8fc0*/  @!P0 NANOSLEEP.SYNCS 0x989680 ;  /* 0x009896800000895d */ /* 0x008fea0003900000 */
[----:B------:R-:W3:Y:S02]  /*8fd0*/  @!P0 SYNCS.PHASECHK.TRANS64 P0, [R0+URZ], R3 ;  /* 0x00000003000085a7 */ /* 0x000ee400080010ff */
[----:B---3--:R-:W-:Y:S05]  /*8fe0*/  @!P0 BRA `(.L_x_151) ;  /* 0xfffffffc00f08947 */ /* 0x008fea000383ffff */
[----:B------:R-:W-:Y:S05]  /*8ff0*/  BRA `(.L_x_152) ;  /* 0xffffff9c00447947 */ /* 0x000fea000383ffff */
.L_x_47:
[----:B------:R-:W-:-:S07]  /*9000*/  MOV R0, UR5 ;  /* 0x0000000500007c02 */ /* 0x000fce0008000f00 */
.L_x_153:
[----:B-1----:R1:W3:Y:S02]  /*9010*/  SYNCS.PHASECHK.TRANS64.TRYWAIT P0, [R0+URZ], R3 ;  /* 0x00000003000075a7 */ /* 0x0022e400080011ff */
[----:B---3--:R-:W-:Y:S05]  /*9020*/  @!P0 NANOSLEEP.SYNCS 0x989680 ;  /* 0x009896800000895d */ /* 0x008fea0003900000 */
[----:B------:R-:W3:Y:S02]  /*9030*/  @!P0 SYNCS.PHASECHK.TRANS64 P0, [R0+URZ], R3 ;  /* 0x00000003000085a7 */ /* 0x000ee400080010ff */
[----:B---3--:R-:W-:Y:S05]  /*9040*/  @!P0 BRA `(.L_x_153) ;  /* 0xfffffffc00f08947 */ /* 0x008fea000383ffff */
[----:B------:R-:W-:Y:S05]  /*9050*/  BRA `(.L_x_154) ;  /* 0xffffff9c00507947 */ /* 0x000fea000383ffff */
.L_x_48:
[----:B------:R-:W-:-:S07]  /*9060*/  MOV R0, UR5 ;  /* 0x0000000500007c02 */ /* 0x000fce0008000f00 */
.L_x_155:
[----:B-1----:R1:W3:Y:S02]  /*9070*/  SYNCS.PHASECHK.TRANS64.TRYWAIT P0, [R0+URZ], R3 ;  /* 0x00000003000075a7 */ /* 0x0022e400080011ff */
[----:B---3--:R-:W-:Y:S05]  /*9080*/  @!P0 NANOSLEEP.SYNCS 0x989680 ;  /* 0x009896800000895d */ /* 0x008fea0003900000 */
[----:B------:R-:W3:Y:S02]  /*9090*/  @!P0 SYNCS.PHASECHK.TRANS64 P0, [R0+URZ], R3 ;  /* 0x00000003000085a7 */ /* 0x000ee400080010ff */
[----:B---3--:R-:W-:Y:S05]  /*90a0*/  @!P0 BRA `(.L_x_155) ;  /* 0xfffffffc00f08947 */ /* 0x008fea000383ffff */
[----:B------:R-:W-:Y:S05]  /*90b0*/  BRA `(.L_x_156) ;  /* 0xffffff9c005c7947 */ /* 0x000fea000383ffff */
.L_x_49:
[----:B------:R-:W-:-:S07]  /*90c0*/  MOV R0, UR5 ;  /* 0x0000000500007c02 */ /* 0x000fce0008000f00 */
.L_x_157:
[----:B-1----:R1:W3:Y:S02]  /*90d0*/  SYNCS.PHASECHK.TRANS64.TRYWAIT P0, [R0+URZ], R3 ;  /* 0x00000003000075a7 */ /* 0x0022e400080011ff */
[----:B---3--:R-:W-:Y:S05]  /*90e0*/  @!P0 NANOSLEEP.SYNCS 0x989680 ;  /* 0x009896800000895d */ /* 0x008fea0003900000 */
[----:B------:R-:W3:Y:S02]  /*90f0*/  @!P0 SYNCS.PHASECHK.TRANS64 P0, [R0+URZ], R3 ;  /* 0x00000003000085a7 */ /* 0x000ee400080010ff */
[----:B---3--:R-:W-:Y:S05]  /*9100*/  @!P0 BRA `(.L_x_157) ;  /* 0xfffffffc00f08947 */ /* 0x008fea000383ffff */
[----:B------:R-:W-:Y:S05]  /*9110*/  BRA `(.L_x_158) ;  /* 0xffffff9c00687947 */ /* 0x000fea000383ffff */
.L_x_50:
[----:B------:R-:W-:-:S07]  /*9120*/  MOV R0, UR5 ;  /* 0x0000000500007c02 */ /* 0x000fce0008000f00 */
.L_x_159:
[----:B-1----:R1:W3:Y:S02]  /*9130*/  SYNCS.PHASECHK.TRANS64.TRYWAIT P0, [R0+URZ], R3 ;  /* 0x00000003000075a7 */ /* 0x0022e400080011ff */
[----:B---3--:R-:W-:Y:S05]  /*9140*/  @!P0 NANOSLEEP.SYNCS 0x989680 ;  /* 0x009896800000895d */ /* 0x008fea0003900000 */
[----:B------:R-:W3:Y:S02]  /*9150*/  @!P0 SYNCS.PHASECHK.TRANS64 P0, [R0+URZ], R3 ;  /* 0x00000003000085a7 */ /* 0x000ee400080010ff */
[----:B---3--:R-:W-:Y:S05]  /*9160*/  @!P0 BRA `(.L_x_159) ;  /* 0xfffffffc00f08947 */ /* 0x008fea000383ffff */
[----:B------:R-:W-:Y:S05]  /*9170*/  BRA `(.L_x_160) ;  /* 0xffffff9c00747947 */ /* 0x000fea000383ffff */
.L_x_51:
[----:B------:R-:W-:-:S07]  /*9180*/  MOV R0, UR5 ;  /* 0x0000000500007c02 */ /* 0x000fce0008000f00 */
.L_x_161:
[----:B-1----:R1:W3:Y:S02]  /*9190*/  SYNCS.PHASECHK.TRANS64.TRYWAIT P0, [R0+URZ], R3 ;  /* 0x00000003000075a7 */ /* 0x0022e400080011ff */
[----:B---3--:R-:W-:Y:S05]  /*91a0*/  @!P0 NANOSLEEP.SYNCS 0x989680 ;  /* 0x009896800000895d */ /* 0x008fea0003900000 */
[----:B------:R-:W3:Y:S02]  /*91b0*/  @!P0 SYNCS.PHASECHK.TRANS64 P0, [R0+URZ], R3 ;  /* 0x00000003000085a7 */ /* 0x000ee400080010ff */
[----:B---3--:R-:W-:Y:S05]  /*91c0*/  @!P0 BRA `(.L_x_161) ;  /* 0xfffffffc00f08947 */ /* 0x008fea000383ffff */
[----:B------:R-:W-:Y:S05]  /*91d0*/  BRA `(.L_x_162) ;  /* 0xffffff9c00807947 */ /* 0x000fea000383ffff */
.L_x_52:
[----:B------:R-:W-:-:S07]  /*91e0*/  MOV R0, UR5 ;  /* 0x0000000500007c02 */ /* 0x000fce0008000f00 */
.L_x_163:
[----:B-1----:R1:W3:Y:S02]  /*91f0*/  SYNCS.PHASECHK.TRANS64.TRYWAIT P0, [R0+URZ], R3 ;  /* 0x00000003000075a7 */ /* 0x0022e400080011ff */
[----:B---3--:R-:W-:Y:S05]  /*9200*/  @!P0 NANOSLEEP.SYNCS 0x989680 ;  /* 0x009896800000895d */ /* 0x008fea0003900000 */
[----:B------:R-:W3:Y:S02]  /*9210*/  @!P0 SYNCS.PHASECHK.TRANS64 P0, [R0+URZ], R3 ;  /* 0x00000003000085a7 */ /* 0x000ee400080010ff */
[----:B---3--:R-:W-:Y:S05]  /*9220*/  @!P0 BRA `(.L_x_163) ;  /* 0xfffffffc00f08947 */ /* 0x008fea000383ffff */
[----:B------:R-:W-:Y:S05]  /*9230*/  BRA `(.L_x_164) ;  /* 0xffffff9c008c7947 */ /* 0x000fea000383ffff */
.L_x_53:
[----:B------:R-:W-:-:S07]  /*9240*/  MOV R0, UR5 ;  /* 0x0000000500007c02 */ /* 0x000fce0008000f00 */
.L_x_165:
[----:B-1----:R1:W3:Y:S02]  /*9250*/  SYNCS.PHASECHK.TRANS64.TRYWAIT P0, [R0+URZ], R3 ;  /* 0x00000003000075a7 */ /* 0x0022e400080011ff */
[----:B---3--:R-:W-:Y:S05]  /*9260*/  @!P0 NANOSLEEP.SYNCS 0x989680 ;  /* 0x009896800000895d */ /* 0x008fea0003900000 */
[----:B------:R-:W3:Y:S02]  /*9270*/  @!P0 SYNCS.PHASECHK.TRANS64 P0, [R0+URZ], R3 ;  /* 0x00000003000085a7 */ /* 0x000ee400080010ff */
[----:B---3--:R-:W-:Y:S05]  /*9280*/  @!P0 BRA `(.L_x_165) ;  /* 0xfffffffc00f08947 */ /* 0x008fea000383ffff */
[----:B------:R-:W-:Y:S05]  /*9290*/  BRA `(.L_x_166) ;  /* 0xffffff9c00987947 */ /* 0x000fea000383ffff */
.L_x_54:
[----:B------:R-:W-:-:S07]  /*92a0*/  MOV R0, UR5 ;  /* 0x0000000500007c02 */ /* 0x000fce0008000f00 */
.L_x_167:
[----:B-1----:R1:W3:Y:S02]  /*92b0*/  SYNCS.PHASECHK.TRANS64.TRYWAIT P0, [R0+URZ], R3 ;  /* 0x00000003000075a7 */ /* 0x0022e400080011ff */
[----:B---3--:R-:W-:Y:S05]  /*92c0*/  @!P0 NANOSLEEP.SYNCS 0x989680 ;  /* 0x009896800000895d */ /* 0x008fea0003900000 */
[----:B------:R-:W3:Y:S02]  /*92d0*/  @!P0 SYNCS.PHASECHK.TRANS64 P0, [R0+URZ], R3 ;  /* 0x00000003000085a7 */ /* 0x000ee400080010ff */
[----:B---3--:R-:W-:Y:S05]  /*92e0*/  @!P0 BRA `(.L_x_167) ;  /* 0xfffffffc00f08947 */ /* 0x008fea000383ffff */
[----:B------:R-:W-:Y:S05]  /*92f0*/  BRA `(.L_x_168) ;  /* 0xffffff9c00a47947 */ /* 0x000fea000383ffff */
.L_x_55:
[----:B------:R-:W-:-:S07]  /*9300*/  MOV R0, UR5 ;  /* 0x0000000500007c02 */ /* 0x000fce0008000f00 */
.L_x_169:
[----:B-1----:R1:W3:Y:S02]  /*9310*/  SYNCS.PHASECHK.TRANS64.TRYWAIT P0, [R0+URZ], R3 ;  /* 0x00000003000075a7 */ /* 0x0022e400080011ff */
[----:B---3--:R-:W-:Y:S05]  /*9320*/  @!P0 NANOSLEEP.SYNCS 0x989680 ;  /* 0x009896800000895d */ /* 0x008fea0003900000 */
[----:B------:R-:W3:Y:S02]  /*9330*/  @!P0 SYNCS.PHASECHK.TRANS64 P0, [R0+URZ], R3 ;  /* 0x00000003000085a7 */ /* 0x000ee400080010ff */
[----:B---3--:R-:W-:Y:S05]  /*9340*/  @!P0 BRA `(.L_x_169) ;  /* 0xfffffffc00f08947 */ /* 0x008fea000383ffff */
[----:B------:R-:W-:Y:S05]  /*9350*/  BRA `(.L_x_170) ;  /* 0xffffff9c00b07947 */ /* 0x000fea000383ffff */
.L_x_56:
[----:B------:R-:W-:-:S07]  /*9360*/  MOV R0, UR5 ;  /* 0x0000000500007c02 */ /* 0x000fce0008000f00 */
.L_x_171:
[----:B-1----:R1:W3:Y:S02]  /*9370*/  SYNCS.PHASECHK.TRANS64.TRYWAIT P0, [R0+URZ], R3 ;  /* 0x00000003000075a7 */ /* 0x0022e400080011ff */
[----:B---3--:R-:W-:Y:S05]  /*9380*/  @!P0 NANOSLEEP.SYNCS 0x989680 ;  /* 0x009896800000895d */ /* 0x008fea0003900000 */
[----:B------:R-:W3:Y:S02]  /*9390*/  @!P0 SYNCS.PHASECHK.TRANS64 P0, [R0+URZ], R3 ;  /* 0x00000003000085a7 */ /* 0x000ee400080010ff */
[----:B---3--:R-:W-:Y:S05]  /*93a0*/  @!P0 BRA `(.L_x_171) ;  /* 0xfffffffc00f08947 */ /* 0x008fea000383ffff */
[----:B------:R-:W-:Y:S05]  /*93b0*/  BRA `(.L_x_172) ;  /* 0xffffff9c00bc7947 */ /* 0x000fea000383ffff */
.L_x_57:
[----:B------:R-:W-:-:S07]  /*93c0*/  MOV R0, UR5 ;  /* 0x0000000500007c02 */ /* 0x000fce0008000f00 */
.L_x_173:
[----:B-1----:R1:W3:Y:S02]  /*93d0*/  SYNCS.PHASECHK.TRANS64.TRYWAIT P0, [R0+URZ], R3 ;  /* 0x00000003000075a7 */ /* 0x0022e400080011ff */
[----:B---3--:R-:W-:Y:S05]  /*93e0*/  @!P0 NANOSLEEP.SYNCS 0x989680 ;  /* 0x009896800000895d */ /* 0x008fea0003900000 */
[----:B------:R-:W3:Y:S02]  /*93f0*/  @!P0 SYNCS.PHASECHK.TRANS64 P0, [R0+URZ], R3 ;  /* 0x00000003000085a7 */ /* 0x000ee400080010ff */
[----:B---3--:R-:W-:Y:S05]  /*9400*/  @!P0 BRA `(.L_x_173) ;  /* 0xfffffffc00f08947 */ /* 0x008fea000383ffff */
[----:B------:R-:W-:Y:S05]  /*9410*/  BRA `(.L_x_174) ;  /* 0xffffff9c00c87947 */ /* 0x000fea000383ffff */
.L_x_58:
[----:B------:R-:W-:-:S07]  /*9420*/  MOV R0, UR5 ;  /* 0x0000000500007c02 */ /* 0x000fce0008000f00 */
.L_x_175:
[----:B-1----:R1:W3:Y:S02]  /*9430*/  SYNCS.PHASECHK.TRANS64.TRYWAIT P0, [R0+URZ], R3 ;  /* 0x00000003000075a7 */ /* 0x0022e400080011ff */
[----:B---3--:R-:W-:Y:S05]  /*9440*/  @!P0 NANOSLEEP.SYNCS 0x989680 ;  /* 0x009896800000895d */ /* 0x008fea0003900000 */
[----:B------:R-:W3:Y:S02]  /*9450*/  @!P0 SYNCS.PHASECHK.TRANS64 P0, [R0+URZ], R3 ;  /* 0x00000003000085a7 */ /* 0x000ee400080010ff */
[----:B---3--:R-:W-:Y:S05]  /*9460*/  @!P0 BRA `(.L_x_175) ;  /* 0xfffffffc00f08947 */ /* 0x008fea000383ffff */
[----:B------:R-:W-:Y:S05]  /*9470*/  BRA `(.L_x_176) ;  /* 0xffffff9c00d47947 */ /* 0x000fea000383ffff */
.L_x_59:
[----:B------:R-:W-:-:S07]  /*9480*/  MOV R0, UR5 ;  /* 0x0000000500007c02 */ /* 0x000fce0008000f00 */
.L_x_177:
[----:B-1----:R1:W3:Y:S02]  /*9490*/  SYNCS.PHASECHK.TRANS64.TRYWAIT P0, [R0+URZ], R3 ;  /* 0x00000003000075a7 */ /* 0x0022e400080011ff */
[----:B---3--:R-:W-:Y:S05]  /*94a0*/  @!P0 NANOSLEEP.SYNCS 0x989680 ;  /* 0x009896800000895d */ /* 0x008fea0003900000 */
[----:B------:R-:W3:Y:S02]  /*94b0*/  @!P0 SYNCS.PHASECHK.TRANS64 P0, [R0+URZ], R3 ;  /* 0x00000003000085a7 */ /* 0x000ee400080010ff */
[----:B---3--:R-:W-:Y:S05]  /*94c0*/  @!P0 BRA `(.L_x_177) ;  /* 0xfffffffc00f08947 */ /* 0x008fea000383ffff */
[----:B------:R-:W-:Y:S05]  /*94d0*/  BRA `(.L_x_178) ;  /* 0xffffff9c00e07947 */ /* 0x000fea000383ffff */
.L_x_60:
[----:B------:R-:W-:-:S07]  /*94e0*/  MOV R0, UR5 ;  /* 0x0000000500007c02 */ /* 0x000fce0008000f00 */
.L_x_179:
[----:B-1----:R1:W3:Y:S02]  /*94f0*/  SYNCS.PHASECHK.TRANS64.TRYWAIT P0, [R0+URZ], R3 ;  /* 0x00000003000075a7 */ /* 0x0022e400080011ff */
[----:B---3--:R-:W-:Y:S05]  /*9500*/  @!P0 NANOSLEEP.SYNCS 0x989680 ;  /* 0x009896800000895d */ /* 0x008fea0003900000 */
[----:B------:R-:W3:Y:S02]  /*9510*/  @!P0 SYNCS.PHASECHK.TRANS64 P0, [R0+URZ], R3 ;  /* 0x00000003000085a7 */ /* 0x000ee400080010ff */
[----:B---3--:R-:W-:Y:S05]  /*9520*/  @!P0 BRA `(.L_x_179) ;  /* 0xfffffffc00f08947 */ /* 0x008fea000383ffff */
[----:B------:R-:W-:Y:S05]  /*9530*/  BRA `(.L_x_180) ;  /* 0xffffff9c00ec7947 */ /* 0x000fea000383ffff */
.L_x_61:
[----:B------:R-:W-:-:S07]  /*9540*/  MOV R0, UR5 ;  /* 0x0000000500007c02 */ /* 0x000fce0008000f00 */
.L_x_181:
[----:B-1----:R1:W3:Y:S02]  /*9550*/  SYNCS.PHASECHK.TRANS64.TRYWAIT P0, [R0+URZ], R3 ;  /* 0x00000003000075a7 */ /* 0x0022e400080011ff */
[----:B---3--:R-:W-:Y:S05]  /*9560*/  @!P0 NANOSLEEP.SYNCS 0x989680 ;  /* 0x009896800000895d */ /* 0x008fea0003900000 */
[----:B------:R-:W3:Y:S02]  /*9570*/  @!P0 SYNCS.PHASECHK.TRANS64 P0, [R0+URZ], R3 ;  /* 0x00000003000085a7 */ /* 0x000ee400080010ff */
[----:B---3--:R-:W-:Y:S05]  /*9580*/  @!P0 BRA `(.L_x_181) ;  /* 0xfffffffc00f08947 */ /* 0x008fea000383ffff */
[----:B------:R-:W-:Y:S05]  /*9590*/  BRA `(.L_x_182) ;  /* 0xffffff9c00f87947 */ /* 0x000fea000383ffff */
.L_x_62:
[----:B------:R-:W-:-:S07]  /*95a0*/  MOV R0, UR5 ;  /* 0x0000000500007c02 */ /* 0x000fce0008000f00 */
.L_x_183:
[----:B-1----:R1:W3:Y:S02]  /*95b0*/  SYNCS.PHASECHK.TRANS64.TRYWAIT P0, [R0+URZ], R3 ;  /* 0x00000003000075a7 */ /* 0x0022e400080011ff */
[----:B---3--:R-:W-:Y:S05]  /*95c0*/  @!P0 NANOSLEEP.SYNCS 0x989680 ;  /* 0x009896800000895d */ /* 0x008fea0003900000 */
[----:B------:R-:W3:Y:S02]  /*95d0*/  @!P0 SYNCS.PHASECHK.TRANS64 P0, [R0+URZ], R3 ;  /* 0x00000003000085a7 */ /* 0x000ee400080010ff */
[----:B---3--:R-:W-:Y:S05]  /*95e0*/  @!P0 BRA `(.L_x_183) ;  /* 0xfffffffc00f08947 */ /* 0x008fea000383ffff */
[----:B------:R-:W-:Y:S05]  /*95f0*/  BRA `(.L_x_184) ;  /* 0xffffffa000047947 */ /* 0x000fea000383ffff */
.L_x_63:
[----:B------:R-:W-:-:S07]  /*9600*/  MOV R0, UR5 ;  /* 0x0000000500007c02 */ /* 0x000fce0008000f00 */
.L_x_185:
[----:B-1----:R1:W3:Y:S02]  /*9610*/  SYNCS.PHASECHK.TRANS64.TRYWAIT P0, [R0+URZ], R3 ;  /* 0x00000003000075a7 */ /* 0x0022e400080011ff */
[----:B---3--:R-:W-:Y:S05]  /*9620*/  @!P0 NANOSLEEP.SYNCS 0x989680 ;  /* 0x009896800000895d */ /* 0x008fea0003900000 */
[----:B------:R-:W3:Y:S02]  /*9630*/  @!P0 SYNCS.PHASECHK.TRANS64 P0, [R0+URZ], R3 ;  /* 0x00000003000085a7 */ /* 0x000ee400080010ff */
[----:B---3--:R-:W-:Y:S05]  /*9640*/  @!P0 BRA `(.L_x_185) ;  /* 0xfffffffc00f08947 */ /* 0x008fea000383ffff */
[----:B------:R-:W-:Y:S05]  /*9650*/  BRA `(.L_x_186) ;  /* 0xffffffa000107947 */ /* 0x000fea000383ffff */
.L_x_64:
[----:B------:R-:W-:-:S07]  /*9660*/  MOV R0, UR5 ;  /* 0x0000000500007c02 */ /* 0x000fce0008000f00 */
.L_x_187:
[----:B-1----:R1:W3:Y:S02]  /*9670*/  SYNCS.PHASECHK.TRANS64.TRYWAIT P0, [R0+URZ], R3 ;  /* 0x00000003000075a7 */ /* 0x0022e400080011ff */
[----:B---3--:R-:W-:Y:S05]  /*9680*/  @!P0 NANOSLEEP.SYNCS 0x989680 ;  /* 0x009896800000895d */ /* 0x008fea0003900000 */
[----:B------:R-:W3:Y:S02]  /*9690*/  @!P0 SYNCS.PHASECHK.TRANS64 P0, [R0+URZ], R3 ;  /* 0x00000003000085a7 */ /* 0x000ee400080010ff */
[----:B---3--:R-:W-:Y:S05]  /*96a0*/  @!P0 BRA `(.L_x_187) ;  /* 0xfffffffc00f08947 */ /* 0x008fea000383ffff */
[----:B------:R-:W-:Y:S05]  /*96b0*/  BRA `(.L_x_188) ;  /* 0xffffffa0001c7947 */ /* 0x000fea000383ffff */
.L_x_65:
[----:B------:R-:W-:-:S07]  /*96c0*/  MOV R0, UR5 ;  /* 0x0000000500007c02 */ /* 0x000fce0008000f00 */
.L_x_189:
[----:B-1----:R1:W3:Y:S02]  /*96d0*/  SYNCS.PHASECHK.TRANS64.TRYWAIT P0, [R0+URZ], R3 ;  /* 0x00000003000075a7 */ /* 0x0022e400080011ff */
[----:B---3--:R-:W-:Y:S05]  /*96e0*/  @!P0 NANOSLEEP.SYNCS 0x989680 ;  /* 0x009896800000895d */ /* 0x008fea0003900000 */
[----:B------:R-:W3:Y:S02]  /*96f0*/  @!P0 SYNCS.PHASECHK.TRANS64 P0, [R0+URZ], R3 ;  /* 0x00000003000085a7 */ /* 0x000ee400080010ff */
[----:B---3--:R-:W-:Y:S05]  /*9700*/  @!P0 BRA `(.L_x_189) ;  /* 0xfffffffc00f08947 */ /* 0x008fea000383ffff */
[----:B------:R-:W-:Y:S05]  /*9710*/  BRA `(.L_x_190) ;  /* 0xffffffa000287947 */ /* 0x000fea000383ffff */
.L_x_66:
[----:B------:R-:W-:-:S07]  /*9720*/  MOV R0, UR5 ;  /* 0x0000000500007c02 */ /* 0x000fce0008000f00 */
.L_x_191:
[----:B-1----:R1:W3:Y:S02]  /*9730*/  SYNCS.PHASECHK.TRANS64.TRYWAIT P0, [R0+URZ], R3 ;  /* 0x00000003000075a7 */ /* 0x0022e400080011ff */
[----:B---3--:R-:W-:Y:S05]  /*9740*/  @!P0 NANOSLEEP.SYNCS 0x989680 ;  /* 0x009896800000895d */ /* 0x008fea0003900000 */
[----:B------:R-:W3:Y:S02]  /*9750*/  @!P0 SYNCS.PHASECHK.TRANS64 P0, [R0+URZ], R3 ;  /* 0x00000003000085a7 */ /* 0x000ee400080010ff */
[----:B---3--:R-:W-:Y:S05]  /*9760*/  @!P0 BRA `(.L_x_191) ;  /* 0xfffffffc00f08947 */ /* 0x008fea000383ffff */
[----:B------:R-:W-:Y:S05]  /*9770*/  BRA `(.L_x_192) ;  /* 0xffffffa000347947 */ /* 0x000fea000383ffff */
.L_x_67:
[----:B------:R-:W-:-:S07]  /*9780*/  MOV R0, UR5 ;  /* 0x0000000500007c02 */ /* 0x000fce0008000f00 */
.L_x_193:
[----:B-1----:R1:W3:Y:S02]  /*9790*/  SYNCS.PHASECHK.TRANS64.TRYWAIT P0, [R0+URZ], R3 ;  /* 0x00000003000075a7 */ /* 0x0022e400080011ff */
[----:B---3--:R-:W-:Y:S05]  /*97a0*/  @!P0 NANOSLEEP.SYNCS 0x989680 ;  /* 0x009896800000895d */ /* 0x008fea0003900000 */
[----:B------:R-:W3:Y:S02]  /*97b0*/  @!P0 SYNCS.PHASECHK.TRANS64 P0, [R0+URZ], R3 ;  /* 0x00000003000085a7 */ /* 0x000ee400080010ff */
[----:B---3--:R-:W-:Y:S05]  /*97c0*/  @!P0 BRA `(.L_x_193) ;  /* 0xfffffffc00f08947 */ /* 0x008fea000383ffff */
[----:B------:R-:W-:Y:S05]  /*97d0*/  BRA `(.L_x_194) ;  /* 0xffffffa000407947 */ /* 0x000fea000383ffff */
.L_x_68:
[----:B------:R-:W-:-:S07]  /*97e0*/  MOV R0, UR5 ;  /* 0x0000000500007c02 */ /* 0x000fce0008000f00 */
.L_x_195:
[----:B-1----:R1:W3:Y:S02]  /*97f0*/  SYNCS.PHASECHK.TRANS64.TRYWAIT P0, [R0+URZ], R3 ;  /* 0x00000003000075a7 */ /* 0x0022e400080011ff */
[----:B---3--:R-:W-:Y:S05]  /*9800*/  @!P0 NANOSLEEP.SYNCS 0x989680 ;  /* 0x009896800000895d */ /* 0x008fea0003900000 */
[----:B------:R-:W3:Y:S02]  /*9810*/  @!P0 SYNCS.PHASECHK.TRANS64 P0, [R0+URZ], R3 ;  /* 0x00000003000085a7 */ /* 0x000ee400080010ff */
[----:B---3--:R-:W-:Y:S05]  /*9820*/  @!P0 BRA `(.L_x_195) ;  /* 0xfffffffc00f08947 */ /* 0x008fea000383ffff */
[----:B------:R-:W-:Y:S05]  /*9830*/  BRA `(.L_x_196) ;  /* 0xffffffa0004c7947 */ /* 0x000fea000383ffff */
.L_x_69:
[----:B------:R-:W-:-:S07]  /*9840*/  MOV R0, UR5 ;  /* 0x0000000500007c02 */ /* 0x000fce0008000f00 */
.L_x_197:
[----:B-1----:R1:W3:Y:S02]  /*9850*/  SYNCS.PHASECHK.TRANS64.TRYWAIT P0, [R0+URZ], R3 ;  /* 0x00000003000075a7 */ /* 0x0022e400080011ff */
[----:B---3--:R-:W-:Y:S05]  /*9860*/  @!P0 NANOSLEEP.SYNCS 0x989680 ;  /* 0x009896800000895d */ /* 0x008fea0003900000 */
[----:B------:R-:W3:Y:S02]  /*9870*/  @!P0 SYNCS.PHASECHK.TRANS64 P0, [R0+URZ], R3 ;  /* 0x00000003000085a7 */ /* 0x000ee400080010ff */
[----:B---3--:R-:W-:Y:S05]  /*9880*/  @!P0 BRA `(.L_x_197) ;  /* 0xfffffffc00f08947 */ /* 0x008fea000383ffff */
[----:B------:R-:W-:Y:S05]  /*9890*/  BRA `(.L_x_198) ;  /* 0xffffffa000587947 */ /* 0x000fea000383ffff */
.L_x_70:
[----:B------:R-:W-:-:S07]  /*98a0*/  MOV R0, UR5 ;  /* 0x0000000500007c02 */ /* 0x000fce0008000f00 */
.L_x_199:
[----:B-1----:R1:W3:Y:S02]  /*98b0*/  SYNCS.PHASECHK.TRANS64.TRYWAIT P0, [R0+URZ], R3 ;  /* 0x00000003000075a7 */ /* 0x0022e400080011ff */
[----:B---3--:R-:W-:Y:S05]  /*98c0*/  @!P0 NANOSLEEP.SYNCS 0x989680 ;  /* 0x009896800000895d */ /* 0x008fea0003900000 */
[----:B------:R-:W3:Y:S02]  /*98d0*/  @!P0 SYNCS.PHASECHK.TRANS64 P0, [R0+URZ], R3 ;  /* 0x00000003000085a7 */ /* 0x000ee400080010ff */
[----:B---3--:R-:W-:Y:S05]  /*98e0*/  @!P0 BRA `(.L_x_199) ;  /* 0xfffffffc00f08947 */ /* 0x008fea000383ffff */
[----:B------:R-:W-:Y:S05]  /*98f0*/  BRA `(.L_x_200) ;  /* 0xffffffa000647947 */ /* 0x000fea000383ffff */
.L_x_71:
[----:B------:R-:W-:-:S07]  /*9900*/  MOV R0, UR5 ;  /* 0x0000000500007c02 */ /* 0x000fce0008000f00 */
.L_x_201:
[----:B-1----:R1:W3:Y:S02]  /*9910*/  SYNCS.PHASECHK.TRANS64.TRYWAIT P0, [R0+URZ], R3 ;  /* 0x00000003000075a7 */ /* 0x0022e400080011ff */
[----:B---3--:R-:W-:Y:S05]  /*9920*/  @!P0 NANOSLEEP.SYNCS 0x989680 ;  /* 0x009896800000895d */ /* 0x008fea0003900000 */
[----:B------:R-:W3:Y:S02]  /*9930*/  @!P0 SYNCS.PHASECHK.TRANS64 P0, [R0+URZ], R3 ;  /* 0x00000003000085a7 */ /* 0x000ee400080010ff */
[----:B---3--:R-:W-:Y:S05]  /*9940*/  @!P0 BRA `(.L_x_201) ;  /* 0xfffffffc00f08947 */ /* 0x008fea000383ffff */
[----:B------:R-:W-:Y:S05]  /*9950*/  BRA `(.L_x_202) ;  /* 0xffffffa000707947 */ /* 0x000fea000383ffff */
.L_x_72:
[----:B------:R-:W-:-:S07]  /*9960*/  MOV R0, UR5 ;  /* 0x0000000500007c02 */ /* 0x000fce0008000f00 */
.L_x_203:
[----:B-1----:R1:W3:Y:S02]  /*9970*/  SYNCS.PHASECHK.TRANS64.TRYWAIT P0, [R0+URZ], R3 ;  /* 0x00000003000075a7 */ /* 0x0022e400080011ff */
[----:B---3--:R-:W-:Y:S05]  /*9980*/  @!P0 NANOSLEEP.SYNCS 0x989680 ;  /* 0x009896800000895d */ /* 0x008fea0003900000 */
[----:B------:R-:W3:Y:S02]  /*9990*/  @!P0 SYNCS.PHASECHK.TRANS64 P0, [R0+URZ], R3 ;  /* 0x00000003000085a7 */ /* 0x000ee400080010ff */
[----:B---3--:R-:W-:Y:S05]  /*99a0*/  @!P0 BRA `(.L_x_203) ;  /* 0xfffffffc00f08947 */ /* 0x008fea000383ffff */
[----:B------:R-:W-:Y:S05]  /*99b0*/  BRA `(.L_x_204) ;  /* 0xffffffa0007c7947 */ /* 0x000fea000383ffff */
.L_x_73:
[----:B------:R-:W-:-:S07]  /*99c0*/  MOV R0, UR5 ;  /* 0x0000000500007c02 */ /* 0x000fce0008000f00 */
.L_x_205:
[----:B-1----:R1:W3:Y:S02]  /*99d0*/  SYNCS.PHASECHK.TRANS64.TRYWAIT P0, [R0+URZ], R3 ;  /* 0x00000003000075a7 */ /* 0x0022e400080011ff */
[----:B---3--:R-:W-:Y:S05]  /*99e0*/  @!P0 NANOSLEEP.SYNCS 0x989680 ;  /* 0x009896800000895d */ /* 0x008fea0003900000 */
[----:B------:R-:W3:Y:S02]  /*99f0*/  @!P0 SYNCS.PHASECHK.TRANS64 P0, [R0+URZ], R3 ;  /* 0x00000003000085a7 */ /* 0x000ee400080010ff */
[----:B---3--:R-:W-:Y:S05]  /*9a00*/  @!P0 BRA `(.L_x_205) ;  /* 0xfffffffc00f08947 */ /* 0x008fea000383ffff */
[----:B------:R-:W-:Y:S05]  /*9a10*/  BRA `(.L_x_206) ;  /* 0xffffffa000887947 */ /* 0x000fea000383ffff */
.L_x_74:
[----:B------:R-:W-:-:S07]  /*9a20*/  MOV R0, UR5 ;  /* 0x0000000500007c02 */ /* 0x000fce0008000f00 */
.L_x_207:
[----:B-1----:R1:W3:Y:S02]  /*9a30*/  SYNCS.PHASECHK.TRANS64.TRYWAIT P0, [R0+URZ], R3 ;  /* 0x00000003000075a7 */ /* 0x0022e400080011ff */
[----:B---3--:R-:W-:Y:S05]  /*9a40*/  @!P0 NANOSLEEP.SYNCS 0x989680 ;  /* 0x009896800000895d */ /* 0x008fea0003900000 */
[----:B------:R-:W3:Y:S02]  /*9a50*/  @!P0 SYNCS.PHASECHK.TRANS64 P0, [R0+URZ], R3 ;  /* 0x00000003000085a7 */ /* 0x000ee400080010ff */
[----:B---3--:R-:W-:Y:S05]  /*9a60*/  @!P0 BRA `(.L_x_207) ;  /* 0xfffffffc00f08947 */ /* 0x008fea000383ffff */
[----:B------:R-:W-:Y:S05]  /*9a70*/  BRA `(.L_x_208) ;  /* 0xffffffa000947947 */ /* 0x000fea000383ffff */
.L_x_75:
[----:B------:R-:W-:-:S07]  /*9a80*/  MOV R0, UR5 ;  /* 0x0000000500007c02 */ /* 0x000fce0008000f00 */
.L_x_209:
[----:B-1----:R1:W3:Y:S02]  /*9a90*/  SYNCS.PHASECHK.TRANS64.TRYWAIT P0, [R0+URZ], R3 ;  /* 0x00000003000075a7 */ /* 0x0022e400080011ff */
[----:B---3--:R-:W-:Y:S05]  /*9aa0*/  @!P0 NANOSLEEP.SYNCS 0x989680 ;  /* 0x009896800000895d */ /* 0x008fea0003900000 */
[----:B------:R-:W3:Y:S02]  /*9ab0*/  @!P0 SYNCS.PHASECHK.TRANS64 P0, [R0+URZ], R3 ;  /* 0x00000003000085a7 */ /* 0x000ee400080010ff */
[----:B---3--:R-:W-:Y:S05]  /*9ac0*/  @!P0 BRA `(.L_x_209) ;  /* 0xfffffffc00f08947 */ /* 0x008fea000383ffff */
[----:B------:R-:W-:Y:S05]  /*9ad0*/  BRA `(.L_x_210) ;  /* 0xffffffa000a07947 */ /* 0x000fea000383ffff */
.L_x_76:
[----:B------:R-:W-:-:S07]  /*9ae0*/  MOV R0, UR5 ;  /* 0x0000000500007c02 */ /* 0x000fce0008000f00 */
.L_x_211:
[----:B-1----:R1:W3:Y:S02]  /*9af0*/  SYNCS.PHASECHK.TRANS64.TRYWAIT P0, [R0+URZ], R3 ;  /* 0x00000003000075a7 */ /* 0x0022e400080011ff */
[----:B---3--:R-:W-:Y:S05]  /*9b00*/  @!P0 NANOSLEEP.SYNCS 0x989680 ;  /* 0x009896800000895d */ /* 0x008fea0003900000 */
[----:B------:R-:W3:Y:S02]  /*9b10*/  @!P0 SYNCS.PHASECHK.TRANS64 P0, [R0+URZ], R3 ;  /* 0x00000003000085a7 */ /* 0x000ee400080010ff */
[----:B---3--:R-:W-:Y:S05]  /*9b20*/  @!P0 BRA `(.L_x_211) ;  /* 0xfffffffc00f08947 */ /* 0x008fea000383ffff */
[----:B------:R-:W-:Y:S05]  /*9b30*/  BRA `(.L_x_212) ;  /* 0xffffffa000ac7947 */ /* 0x000fea000383ffff */
.L_x_79:
[----:B--2---:R2:W3:Y:S02]  /*9b40*/  SYNCS.PHASECHK.TRANS64.TRYWAIT P0, [R2+URZ+0x2b0], R5 ;  /* 0x0002b005020075a7 */ /* 0x0044e400080011ff */
[----:B---3--:R-:W-:Y:S05]  /*9b50*/  @!P0 NANOSLEEP.SYNCS 0x989680 ;  /* 0x009896800000895d */ /* 0x008fea0003900000 */
[----:B------:R-:W3:Y:S02]  /*9b60*/  @!P0 SYNCS.PHASECHK.TRANS64 P0, [R2+URZ+0x2b0], R5 ;  /* 0x0002b005020085a7 */ /* 0x000ee400080010ff */
[----:B---3--:R-:W-:Y:S05]  /*9b70*/  @!P0 BRA `(.L_x_79) ;  /* 0xfffffffc00f08947 */ /* 0x008fea000383ffff */
[----:B------:R-:W-:Y:S05]  /*9b80*/  BRA `(.L_x_213) ;  /* 0xffffffa400107947 */ /* 0x000fea000383ffff */
.L_x_80:
[----:B------:R-:W-:-:S07]  /*9b90*/  MOV R2, UR4 ;  /* 0x0000000400027c02 */ /* 0x000fce0008000f00 */
.L_x_214:
[----:B--2---:R2:W3:Y:S02]  /*9ba0*/  SYNCS.PHASECHK.TRANS64.TRYWAIT P0, [R2+URZ+0x260], R5 ;  /* 0x00026005020075a7 */ /* 0x0044e400080011ff */
[----:B---3--:R-:W-:Y:S05]  /*9bb0*/  @!P0 NANOSLEEP.SYNCS 0x989680 ;  /* 0x009896800000895d */ /* 0x008fea0003900000 */
[----:B------:R-:W3:Y:S02]  /*9bc0*/  @!P0 SYNCS.PHASECHK.TRANS64 P0, [R2+URZ+0x260], R5 ;  /* 0x00026005020085a7 */ /* 0x000ee400080010ff */
[----:B---3--:R-:W-:Y:S05]  /*9bd0*/  @!P0 BRA `(.L_x_214) ;  /* 0xfffffffc00f08947 */ /* 0x008fea000383ffff */
[----:B------:R-:W-:Y:S05]  /*9be0*/  BRA `(.L_x_215) ;  /* 0xffffffa400207947 */ /* 0x000fea000383ffff */
.L_x_81:
[----:B--2---:R2:W3:Y:S02]  /*9bf0*/  SYNCS.PHASECHK.TRANS64.TRYWAIT P1, [R2+URZ+0x250], R5 ;  /* 0x00025005020075a7 */ /* 0x0044e400080211ff */
[----:B---3--:R-:W-:Y:S05]  /*9c00*/  @!P1 NANOSLEEP.SYNCS 0x989680 ;  /* 0x009896800000995d */ /* 0x008fea0003900000 */
[----:B------:R-:W3:Y:S02]  /*9c10*/  @!P1 SYNCS.PHASECHK.TRANS64 P1, [R2+URZ+0x250], R5 ;  /* 0x00025005020095a7 */ /* 0x000ee400080210ff */
[----:B---3--:R-:W-:Y:S05]  /*9c20*/  @!P1 BRA `(.L_x_81) ;  /* 0xfffffffc00f09947 */ /* 0x008fea000383ffff */
[----:B------:R-:W-:Y:S05]  /*9c30*/  BRA `(.L_x_216) ;  /* 0xffffffa400507947 */ /* 0x000fea000383ffff */
.L_x_84:
[----:B------:R-:W-:-:S07]  /*9c40*/  MOV R0, UR4 ;  /* 0x0000000400007c02 */ /* 0x000fce0008000f00 */
.L_x_217:
[----:B--2---:R2:W3:Y:S02]  /*9c50*/  SYNCS.PHASECHK.TRANS64.TRYWAIT P0, [R0+URZ+0x260], R3 ;  /* 0x00026003000075a7 */ /* 0x0044e400080011ff */
[----:B---3--:R-:W-:Y:S05]  /*9c60*/  @!P0 NANOSLEEP.SYNCS 0x989680 ;  /* 0x009896800000895d */ /* 0x008fea0003900000 */
[----:B------:R-:W3:Y:S02]  /*9c70*/  @!P0 SYNCS.PHASECHK.TRANS64 P0, [R0+URZ+0x260], R3 ;  /* 0x00026003000085a7 */ /* 0x000ee400080010ff */
[----:B---3--:R-:W-:Y:S05]  /*9c80*/  @!P0 BRA `(.L_x_217) ;  /* 0xfffffffc00f08947 */ /* 0x008fea000383ffff */
[----:B------:R-:W-:Y:S05]  /*9c90*/  BRA `(.L_x_83) ;  /* 0xffffffa400a47947 */ /* 0x000fea000383ffff */
.L_x_91:
[----:B-1----:R1:W2:Y:S02]  /*9ca0*/  SYNCS.PHASECHK.TRANS64.TRYWAIT P1, [R0+URZ+0x250], R5 ;  /* 0x00025005000075a7 */ /* 0x0022a400080211ff */
[----:B--2---:R-:W-:Y:S05]  /*9cb0*/  @!P1 NANOSLEEP.SYNCS 0x989680 ;  /* 0x009896800000995d */ /* 0x004fea0003900000 */
[----:B------:R-:W2:Y:S02]  /*9cc0*/  @!P1 SYNCS.PHASECHK.TRANS64 P1, [R0+URZ+0x250], R5 ;  /* 0x00025005000095a7 */ /* 0x000ea400080210ff */
[----:B--2---:R-:W-:Y:S05]  /*9cd0*/  @!P1 BRA `(.L_x_91) ;  /* 0xfffffffc00f09947 */ /* 0x004fea000383ffff */
[----:B------:R-:W-:Y:S05]  /*9ce0*/  BRA `(.L_x_218) ;  /* 0xffffffac00047947 */ /* 0x000fea000383ffff */
.L_x_92:
[----:B------:R-:W-:-:S07]  /*9cf0*/  MOV R3, UR19 ;  /* 0x0000001300037c02 */ /* 0x000fce0008000f00 */
.L_x_219:
[----:B-1----:R1:W2:Y:S02]  /*9d00*/  SYNCS.PHASECHK.TRANS64.TRYWAIT P0, [R3+URZ+0x290], R0 ;  /* 0x00029000030075a7 */ /* 0x0022a400080011ff */
[----:B--2---:R-:W-:Y:S05]  /*9d10*/  @!P0 NANOSLEEP.SYNCS 0x989680 ;  /* 0x009896800000895d */ /* 0x004fea0003900000 */
[----:B------:R-:W2:Y:S02]  /*9d20*/  @!P0 SYNCS.PHASECHK.TRANS64 P0, [R3+URZ+0x290], R0 ;  /* 0x00029000030085a7 */ /* 0x000ea400080010ff */
[----:B--2---:R-:W-:Y:S05]  /*9d30*/  @!P0 BRA `(.L_x_219) ;  /* 0xfffffffc00f08947 */ /* 0x004fea000383ffff */
[----:B------:R-:W-:Y:S05]  /*9d40*/  BRA `(.L_x_220) ;  /* 0xffffffac00387947 */ /* 0x000fea000383ffff */
.L_x_95:
[----:B------:R-:W-:Y:S07]  /*9d50*/  MOV R0, UR6 ;  /* 0x0000000600007c02 */ /* 0x000fee0008000f00 */
.L_x_221:
[----:B-1----:R1:W2:Y:S02]  /*9d60*/  SYNCS.PHASECHK.TRANS64.TRYWAIT P0, [R0+URZ], R3 ;  /* 0x00000003000075a7 */ /* 0x0022a400080011ff */
[----:B--2---:R-:W-:Y:S05]  /*9d70*/  @!P0 NANOSLEEP.SYNCS 0x989680 ;  /* 0x009896800000895d */ /* 0x004fea0003900000 */
[----:B------:R-:W2:Y:S02]  /*9d80*/  @!P0 SYNCS.PHASECHK.TRANS64 P0, [R0+URZ], R3 ;  /* 0x00000003000085a7 */ /* 0x000ea400080010ff */
[----:B--2---:R-:W-:Y:S05]  /*9d90*/  @!P0 BRA `(.L_x_221) ;  /* 0xfffffffc00f08947 */ /* 0x004fea000383ffff */
[----:B------:R-:W-:Y:S05]  /*9da0*/  BRA `(.L_x_94) ;  /* 0xffffffac00707947 */ /* 0x000fea000383ffff */
.L_x_98:
[----:B------:R-:W-:-:S07]  /*9db0*/  MOV R0, UR4 ;  /* 0x0000000400007c02 */ /* 0x000fce0008000f00 */
.L_x_222:
[----:B--2---:R2:W4:Y:S02]  /*9dc0*/  SYNCS.PHASECHK.TRANS64.TRYWAIT P0, [R0+URZ], R3 ;  /* 0x00000003000075a7 */ /* 0x00452400080011ff */
[----:B----4-:R-:W-:Y:S05]  /*9dd0*/  @!P0 NANOSLEEP.SYNCS 0x989680 ;  /* 0x009896800000895d */ /* 0x010fea0003900000 */
[----:B------:R-:W4:Y:S02]  /*9de0*/  @!P0 SYNCS.PHASECHK.TRANS64 P0, [R0+URZ], R3 ;  /* 0x00000003000085a7 */ /* 0x000f2400080010ff */
[----:B----4-:R-:W-:Y:S05]  /*9df0*/  @!P0 BRA `(.L_x_222) ;  /* 0xfffffffc00f08947 */ /* 0x010fea000383ffff */
[----:B------:R-:W-:Y:S05]  /*9e00*/  BRA `(.L_x_223) ;  /* 0xffffffb000107947 */ /* 0x000fea000383ffff */
.L_x_99:
[----:B------:R-:W-:-:S07]  /*9e10*/  MOV R0, UR5 ;  /* 0x0000000500007c02 */ /* 0x000fce0008000f00 */
.L_x_224:
[----:B-1----:R1:W2:Y:S02]  /*9e20*/  SYNCS.PHASECHK.TRANS64.TRYWAIT P0, [R0+URZ], R3 ;  /* 0x00000003000075a7 */ /* 0x0022a400080011ff */
[----:B--2---:R-:W-:Y:S05]  /*9e30*/  @!P0 NANOSLEEP.SYNCS 0x989680 ;  /* 0x009896800000895d */ /* 0x004fea0003900000 */
[----:B------:R-:W2:Y:S02]  /*9e40*/  @!P0 SYNCS.PHASECHK.TRANS64 P0, [R0+URZ], R3 ;  /* 0x00000003000085a7 */ /* 0x000ea400080010ff */
[----:B--2---:R-:W-:Y:S05]  /*9e50*/  @!P0 BRA `(.L_x_224) ;  /* 0xfffffffc00f08947 */ /* 0x004fea000383ffff */
[----:B------:R-:W-:Y:S05]  /*9e60*/  BRA `(.L_x_225) ;  /* 0xffffffb0001c7947 */ /* 0x000fea000383ffff */
.L_x_100:
[----:B------:R-:W-:-:S07]  /*9e70*/  MOV R0, UR5 ;  /* 0x0000000500007c02 */ /* 0x000fce0008000f00 */
.L_x_226:
[----:B-1----:R1:W2:Y:S02]  /*9e80*/  SYNCS.PHASECHK.TRANS64.TRYWAIT P0, [R0+URZ], R3 ;  /* 0x00000003000075a7 */ /* 0x0022a400080011ff */
[----:B--2---:R-:W-:Y:S05]  /*9e90*/  @!P0 NANOSLEEP.SYNCS 0x989680 ;  /* 0x009896800000895d */ /* 0x004fea0003900000 */
[----:B------:R-:W2:Y:S02]  /*9ea0*/  @!P0 SYNCS.PHASECHK.TRANS64 P0, [R0+URZ], R3 ;  /* 0x00000003000085a7 */ /* 0x000ea400080010ff */
[----:B--2---:R-:W-:Y:S05]  /*9eb0*/  @!P0 BRA `(.L_x_226) ;  /* 0xfffffffc00f08947 */ /* 0x004fea000383ffff */
[----:B------:R-:W-:Y:S05]  /*9ec0*/  BRA `(.L_x_227) ;  /* 0xffffffb000287947 */ /* 0x000fea000383ffff */
.L_x_101:
[----:B------:R-:W-:-:S07]  /*9ed0*/  MOV R0, UR4 ;  /* 0x0000000400007c02 */ /* 0x000fce0008000f00 */
.L_x_228:
[----:B-1----:R1:W2:Y:S02]  /*9ee0*/  SYNCS.PHASECHK.TRANS64.TRYWAIT P0, [R0+URZ], R3 ;  /* 0x00000003000075a7 */ /* 0x0022a400080011ff */
[----:B--2---:R-:W-:Y:S05]  /*9ef0*/  @!P0 NANOSLEEP.SYNCS 0x989680 ;  /* 0x009896800000895d */ /* 0x004fea0003900000 */
[----:B------:R-:W2:Y:S02]  /*9f00*/  @!P0 SYNCS.PHASECHK.TRANS64 P0, [R0+URZ], R3 ;  /* 0x00000003000085a7 */ /* 0x000ea400080010ff */
[----:B--2---:R-:W-:Y:S05]  /*9f10*/  @!P0 BRA `(.L_x_228) ;  /* 0xfffffffc00f08947 */ /* 0x004fea000383ffff */
[----:B------:R-:W-:Y:S05]  /*9f20*/  BRA `(.L_x_229) ;  /* 0xffffffb000347947 */ /* 0x000fea000383ffff */
.L_x_106:
[----:B-1----:R1:W2:Y:S02]  /*9f30*/  SYNCS.PHASECHK.TRANS64.TRYWAIT P0, [R8+URZ+0x250], R5 ;  /* 0x00025005080075a7 */ /* 0x0022a400080011ff */
[----:B--2---:R-:W-:Y:S05]  /*9f40*/  @!P0 NANOSLEEP.SYNCS 0x989680 ;  /* 0x009896800000895d */ /* 0x004fea0003900000 */
[----:B------:R-:W2:Y:S02]  /*9f50*/  @!P0 SYNCS.PHASECHK.TRANS64 P0, [R8+URZ+0x250], R5 ;  /* 0x00025005080085a7 */ /* 0x000ea400080010ff */
[----:B--2---:R-:W-:Y:S05]  /*9f60*/  @!P0 BRA `(.L_x_106) ;  /* 0xfffffffc00f08947 */ /* 0x004fea000383ffff */
[----:B------:R-:W-:Y:S05]  /*9f70*/  BRA `(.L_x_230) ;  /* 0xffffffb400687947 */ /* 0x000fea000383ffff */
.L_x_109:
[----:B------:R-:W-:Y:S07]  /*9f80*/  MOV R0, UR21 ;  /* 0x0000001500007c02 */ /* 0x000fee0008000f00 */
.L_x_231:
[----:B-1----:R1:W2:Y:S02]  /*9f90*/  SYNCS.PHASECHK.TRANS64.TRYWAIT P1, [R0+URZ+0x248], R5 ;  /* 0x00024805000075a7 */ /* 0x0022a400080211ff */
[----:B--2---:R-:W-:Y:S05]  /*9fa0*/  @!P1 NANOSLEEP.SYNCS 0x989680 ;  /* 0x009896800000995d */ /* 0x004fea0003900000 */
[----:B------:R-:W2:Y:S02]  /*9fb0*/  @!P1 SYNCS.PHASECHK.TRANS64 P1, [R0+URZ+0x248], R5 ;  /* 0x00024805000095a7 */ /* 0x000ea400080210ff */
[----:B--2---:R-:W-:Y:S05]  /*9fc0*/  @!P1 BRA `(.L_x_231) ;  /* 0xfffffffc00f09947 */ /* 0x004fea000383ffff */
[----:B------:R-:W-:Y:S05]  /*9fd0*/  BRA `(.L_x_108) ;  /* 0xffffffb800e47947 */ /* 0x000fea000383ffff */
.L_x_112:
[----:B-1----:R-:W-:Y:S07]  /*9fe0*/  MOV R5, UR21 ;  /* 0x0000001500057c02 */ /* 0x002fee0008000f00 */
.L_x_232:
[----:B-1----:R1:W2:Y:S02]  /*9ff0*/  SYNCS.PHASECHK.TRANS64.TRYWAIT P0, [R5+URZ+0x230], R4 ;  /* 0x00023004050075a7 */ /* 0x0022a400080011ff */
[----:B--2---:R-:W-:Y:S05]  /*a000*/  @!P0 NANOSLEEP.SYNCS 0x989680 ;  /* 0x009896800000895d */ /* 0x004fea0003900000 */
[----:B------:R-:W2:Y:S02]  /*a010*/  @!P0 SYNCS.PHASECHK.TRANS64 P0, [R5+URZ+0x230], R4 ;  /* 0x00023004050085a7 */ /* 0x000ea400080010ff */
[----:B--2---:R-:W-:Y:S05]  /*a020*/  @!P0 BRA `(.L_x_232) ;  /* 0xfffffffc00f08947 */ /* 0x004fea000383ffff */
[----:B------:R-:W-:Y:S05]  /*a030*/  BRA `(.L_x_233) ;  /* 0xffffffbc003c7947 */ /* 0x000fea000383ffff */
.L_x_113:
[----:B------:R-:W-:Y:S07]  /*a040*/  MOV R5, UR21 ;  /* 0x0000001500057c02 */ /* 0x000fee0008000f00 */
.L_x_234:
[----:B-1----:R1:W2:Y:S02]  /*a050*/  SYNCS.PHASECHK.TRANS64.TRYWAIT P0, [R5+URZ+0x238], R4 ;  /* 0x00023804050075a7 */ /* 0x0022a400080011ff */
[----:B--2---:R-:W-:Y:S05]  /*a060*/  @!P0 NANOSLEEP.SYNCS 0x989680 ;  /* 0x009896800000895d */ /* 0x004fea0003900000 */
[----:B------:R-:W2:Y:S02]  /*a070*/  @!P0 SYNCS.PHASECHK.TRANS64 P0, [R5+URZ+0x238], R4 ;  /* 0x00023804050085a7 */ /* 0x000ea400080010ff */
[----:B--2---:R-:W-:Y:S05]  /*a080*/  @!P0 BRA `(.L_x_234) ;  /* 0xfffffffc00f08947 */ /* 0x004fea000383ffff */
[----:B------:R-:W-:Y:S05]  /*a090*/  BRA `(.L_x_235) ;  /* 0xffffffbc007c7947 */ /* 0x000fea000383ffff */
.L_x_115:
[----:B------:R-:W-:-:S07]  /*a0a0*/  MOV R0, UR21 ;  /* 0x0000001500007c02 */ /* 0x000fce0008000f00 */
.L_x_236:
[----:B-1----:R1:W2:Y:S02]  /*a0b0*/  SYNCS.PHASECHK.TRANS64.TRYWAIT P0, [R0+URZ+0x230], R3 ;  /* 0x00023003000075a7 */ /* 0x0022a400080011ff */
[----:B--2---:R-:W-:Y:S05]  /*a0c0*/  @!P0 NANOSLEEP.SYNCS 0x989680 ;  /* 0x009896800000895d */ /* 0x004fea0003900000 */
[----:B------:R-:W2:Y:S02]  /*a0d0*/  @!P0 SYNCS.PHASECHK.TRANS64 P0, [R0+URZ+0x230], R3 ;  /* 0x00023003000085a7 */ /* 0x000ea400080010ff */
[----:B--2---:R-:W-:Y:S05]  /*a0e0*/  @!P0 BRA `(.L_x_236) ;  /* 0xfffffffc00f08947 */ /* 0x004fea000383ffff */
[----:B------:R-:W-:Y:S05]  /*a0f0*/  BRA `(.L_x_237) ;  /* 0xffffffbc00ec7947 */ /* 0x000fea000383ffff */
.L_x_117:
[----:B-1----:R1:W2:Y:S02]  /*a100*/  SYNCS.PHASECHK.TRANS64.TRYWAIT P0, [R3+URZ+0x250], R0 ;  /* 0x00025000030075a7 */ /* 0x0022a400080011ff */
[----:B--2---:R-:W-:Y:S05]  /*a110*/  @!P0 NANOSLEEP.SYNCS 0x989680 ;  /* 0x009896800000895d */ /* 0x004fea0003900000 */
[----:B------:R-:W2:Y:S02]  /*a120*/  @!P0 SYNCS.PHASECHK.TRANS64 P0, [R3+URZ+0x250], R0 ;  /* 0x00025000030085a7 */ /* 0x000ea400080010ff */
[----:B--2---:R-:W-:Y:S05]  /*a130*/  @!P0 BRA `(.L_x_117) ;  /* 0xfffffffc00f08947 */ /* 0x004fea000383ffff */
[----:B------:R-:W-:Y:S05]  /*a140*/  BRA `(.L_x_238) ;  /* 0xffffffc000b47947 */ /* 0x000fea000383ffff */
.L_x_128:
[----:B--2---:R2:W1:Y:S02]  /*a150*/  SYNCS.PHASECHK.TRANS64.TRYWAIT P1, [R2+URZ+0x220], R5 ;  /* 0x00022005020075a7 */ /* 0x00446400080211ff */
[----:B-1----:R-:W-:Y:S05]  /*a160*/  @!P1 NANOSLEEP.SYNCS 0x989680 ;  /* 0x009896800000995d */ /* 0x002fea0003900000 */
[----:B------:R-:W1:Y:S02]  /*a170*/  @!P1 SYNCS.PHASECHK.TRANS64 P1, [R2+URZ+0x220], R5 ;  /* 0x00022005020095a7 */ /* 0x000e6400080210ff */
[----:B-1----:R-:W-:Y:S05]  /*a180*/  @!P1 BRA `(.L_x_128) ;  /* 0xfffffffc00f09947 */ /* 0x002fea000383ffff */
[----:B------:R-:W-:Y:S05]  /*a190*/  BRA `(.L_x_127) ;  /* 0xffffffd000287947 */ /* 0x000fea000383ffff */
.L_x_130:
[----:B--2---:R2:W4:Y:S02]  /*a1a0*/  SYNCS.PHASECHK.TRANS64.TRYWAIT P0, [R100+URZ+0x270], R3 ;  /* 0x00027003640075a7 */ /* 0x00452400080011ff */
[----:B----4-:R-:W-:Y:S05]  /*a1b0*/  @!P0 NANOSLEEP.SYNCS 0x989680 ;  /* 0x009896800000895d */ /* 0x010fea0003900000 */
[----:B------:R-:W4:Y:S02]  /*a1c0*/  @!P0 SYNCS.PHASECHK.TRANS64 P0, [R100+URZ+0x270], R3 ;  /* 0x00027003640085a7 */ /* 0x000f2400080010ff */
[----:B----4-:R-:W-:Y:S05]  /*a1d0*/  @!P0 BRA `(.L_x_130) ;  /* 0xfffffffc00f08947 */ /* 0x010fea000383ffff */
[----:B------:R-:W-:Y:S05]  /*a1e0*/  BRA `(.L_x_129) ;  /* 0xffffffd000787947 */ /* 0x000fea000383ffff */
.L_x_138:
[----:B---3--:R3:W4:Y:S02]  /*a1f0*/  SYNCS.PHASECHK.TRANS64.TRYWAIT P0, [R109+URZ+0x220], R4 ;  /* 0x000220046d0075a7 */ /* 0x00872400080011ff */
[----:B----4-:R-:W-:Y:S05]  /*a200*/  @!P0 NANOSLEEP.SYNCS 0x989680 ;  /* 0x009896800000895d */ /* 0x010fea0003900000 */
[----:B------:R-:W4:Y:S02]  /*a210*/  @!P0 SYNCS.PHASECHK.TRANS64 P0, [R109+URZ+0x220], R4 ;  /* 0x000220046d0085a7 */ /* 0x000f2400080010ff */
[----:B----4-:R-:W-:Y:S05]  /*a220*/  @!P0 BRA `(.L_x_138) ;  /* 0xfffffffc00f08947 */ /* 0x010fea000383ffff */
[----:B------:R-:W-:Y:S05]  /*a230*/  BRA `(.L_x_137) ;  /* 0xffffffdc006c7947 */ /* 0x000fea000383ffff */
        .weak           $__internal_0_$__cuda_sm10x_tcgen05_guardrail_trap_col_being_dealloced_not_returned_by_alloc
        .type           $__internal_0_$__cuda_sm10x_tcgen05_guardrail_trap_col_being_dealloced_not_returned_by_alloc,@function
        .size           $__internal_0_$__cuda_sm10x_tcgen05_guardrail_trap_col_being_dealloced_not_returned_by_alloc,($__internal_1_$__cuda_sm10x_tcgen05_guardrail_trap_phase_invalid_during_alloc - $__internal_0_$__cuda_sm10x_tcgen05_guardrail_trap_col_being_dealloced_not_returned_by_alloc)
$__internal_0_$__cuda_sm10x_tcgen05_guardrail_trap_col_being_dealloced_not_returned_by_alloc:
[----:B------:R-:W-:Y:S05]  /*a240*/  BPT.TRAP 0x1 ;  /* 0x000000040000795c */ /* 0x000fea0000300000 */
[----:B------:R-:W-:-:S04]  /*a250*/  HFMA2 R3, -RZ, RZ, 0, 0 ;  /* 0x00000000ff037431 */ /* 0x000fc800000001ff */
[----:B------:R-:W-:Y:S05]  /*a260*/  RET.REL.NODEC R2 `(_ZN7cutlass13device_kernelINS_4gemm6kernel13GemmUniversalIN4cute5tupleIJiiiiEEENS1_10collective13CollectiveMmaINS1_35MainloopSm100TmaUmmaWarpSpecializedILi34ELi2ELi4ENS5_IJNS4_1CILi8EEENSA_ILi1EEESC_EEEEENS5_IJNSA_ILi64EEENSA_ILi128EEENSA_ILi32EEEEEENS_12float_e4m3_tENS5_IJlSC_lEEESJ_SK_NS4_8TiledMMAINS4_8MMA_AtomIJNS4_10MMA_TraitsINS4_19SM100_MMA_F8F6F4_SSEJSJ_SJ_fSF_SG_NS4_17integral_constantINS4_4UMMA5MajorELSR_0EEESS_NSP_INSQ_7ScaleInELST_0EEESU_EEEEEENS4_6LayoutINS5_IJSC_SC_SC_EEENS5_IJNSA_ILi0EEESZ_SZ_EEEEENS5_IJNS4_10UnderscoreES12_S12_EEEEENS4_13SM90_TMA_LOADENS4_14ComposedLayoutINS4_7SwizzleILi1ELi4ELi3EEENS4_18smem_ptr_flag_bitsILi8EEENSX_INS5_IJSB_SH_EEENS5_IJSH_SC_EEEEEEEvNS4_8identityENS4_23SM90_TMA_LOAD_MULTICASTES1E_vS1F_EENS_8epilogue10collective18CollectiveEpilogueINS1I_23Sm100TmaWarpSpecializedILi2ELi2ELi32ELb0ELb0EEEJSI_NS5_IJNSX_ISF_SC_EES1N_EEESJ_SK_SJ_SK_NS1I_6fusion15FusionCallbacksIS1M_NS1P_17LinearCombinationISJ_fSJ_fLNS_15FloatRoundStyleE2EEESI_S1O_JEEENS4_5SM1004TMEM4LOAD26SM100_TMEM_LOAD_16dp32b32xES15_NS16_INS17_ILi2ELi4ELi3EEES1A_NSX_INS5_IJSB_SF_EEENS5_IJSF_SC_EEEEEEENS4_39AutoVectorizingCopyWithAssumedAlignmentILi128EEENS4_14SM90_TMA_STOREES23_S25_S25_EEEvvEEEEvNT_6ParamsE) ;  /* 0xffffff5c02647950 */ /* 0x000fea0003c3ffff */
        .weak           $__internal_1_$__cuda_sm10x_tcgen05_guardrail_trap_phase_invalid_during_alloc
        .type           $__internal_1_$__cuda_sm10x_tcgen05_guardrail_trap_phase_invalid_during_alloc,@function
        .size           $__internal_1_$__cuda_sm10x_tcgen05_guardrail_trap_phase_invalid_during_alloc,($__internal_2_$__cuda_sm10x_tcgen05_guardrail_trap_unallocated_columns_being_dealloced - $__internal_1_$__cuda_sm10x_tcgen05_guardrail_trap_phase_invalid_during_alloc)
$__internal_1_$__cuda_sm10x_tcgen05_guardrail_trap_phase_invalid_during_alloc:
[----:B------:R-:W-:Y:S05]  /*a270*/  BPT.TRAP 0x1 ;  /* 0x000000040000795c */ /* 0x000fea0000300000 */
[----:B------:R-:W-:-:S04]  /*a280*/  MOV R5, 0x0 ;  /* 0x0000000000057802 */ /* 0x000fc80000000f00 */
[----:B------:R-:W-:Y:S05]  /*a290*/  RET.REL.NODEC R4 `(_ZN7cutlass13device_kernelINS_4gemm6kernel13GemmUniversalIN4cute5tupleIJiiiiEEENS1_10collective13CollectiveMmaINS1_35MainloopSm100TmaUmmaWarpSpecializedILi34ELi2ELi4ENS5_IJNS4_1CILi8EEENSA_ILi1EEESC_EEEEENS5_IJNSA_ILi64EEENSA_ILi128EEENSA_ILi32EEEEEENS_12float_e4m3_tENS5_IJlSC_lEEESJ_SK_NS4_8TiledMMAINS4_8MMA_AtomIJNS4_10MMA_TraitsINS4_19SM100_MMA_F8F6F4_SSEJSJ_SJ_fSF_SG_NS4_17integral_constantINS4_4UMMA5MajorELSR_0EEESS_NSP_INSQ_7ScaleInELST_0EEESU_EEEEEENS4_6LayoutINS5_IJSC_SC_SC_EEENS5_IJNSA_ILi0EEESZ_SZ_EEEEENS5_IJNS4_10UnderscoreES12_S12_EEEEENS4_13SM90_TMA_LOADENS4_14ComposedLayoutINS4_7SwizzleILi1ELi4ELi3EEENS4_18smem_ptr_flag_bitsILi8EEENSX_INS5_IJSB_SH_EEENS5_IJSH_SC_EEEEEEEvNS4_8identityENS4_23SM90_TMA_LOAD_MULTICASTES1E_vS1F_EENS_8epilogue10collective18CollectiveEpilogueINS1I_23Sm100TmaWarpSpecializedILi2ELi2ELi32ELb0ELb0EEEJSI_NS5_IJNSX_ISF_SC_EES1N_EEESJ_SK_SJ_SK_NS1I_6fusion15FusionCallbacksIS1M_NS1P_17LinearCombinationISJ_fSJ_fLNS_15FloatRoundStyleE2EEESI_S1O_JEEENS4_5SM1004TMEM4LOAD26SM100_TMEM_LOAD_16dp32b32xES15_NS16_INS17_ILi2ELi4ELi3EEES1A_NSX_INS5_IJSB_SF_EEENS5_IJSF_SC_EEEEEEENS4_39AutoVectorizingCopyWithAssumedAlignmentILi128EEENS4_14SM90_TMA_STOREES23_S25_S25_EEEvvEEEEvNT_6ParamsE) ;  /* 0xffffff5c04587950 */ /* 0x000fea0003c3ffff */
        .weak           $__internal_2_$__cuda_sm10x_tcgen05_guardrail_trap_unallocated_columns_being_dealloced
        .type           $__internal_2_$__cuda_sm10x_tcgen05_guardrail_trap_unallocated_columns_being_dealloced,@function
        .size           $__internal_2_$__cuda_sm10x_tcgen05_guardrail_trap_unallocated_columns_being_dealloced,(.L_x_240 - $__internal_2_$__cuda_sm10x_tcgen05_guardrail_trap_unallocated_columns_being_dealloced)
$__internal_2_$__cuda_sm10x_tcgen05_guardrail_trap_unallocated_columns_being_dealloced:
[----:B------:R-:W-:Y:S05]  /*a2a0*/  BPT.TRAP 0x1 ;  /* 0x000000040000795c */ /* 0x000fea0000300000 */
[----:B------:R-:W-:-:S04]  /*a2b0*/  HFMA2 R3, -RZ, RZ, 0, 0 ;  /* 0x00000000ff037431 */ /* 0x000fc800000001ff */
[----:B------:R-:W-:Y:S05]  /*a2c0*/  RET.REL.NODEC R2 `(_ZN7cutlass13device_kernelINS_4gemm6kernel13GemmUniversalIN4cute5tupleIJiiiiEEENS1_10collective13CollectiveMmaINS1_35MainloopSm100TmaUmmaWarpSpecializedILi34ELi2ELi4ENS5_IJNS4_1CILi8EEENSA_ILi1EEESC_EEEEENS5_IJNSA_ILi64EEENSA_ILi128EEENSA_ILi32EEEEEENS_12float_e4m3_tENS5_IJlSC_lEEESJ_SK_NS4_8TiledMMAINS4_8MMA_AtomIJNS4_10MMA_TraitsINS4_19SM100_MMA_F8F6F4_SSEJSJ_SJ_fSF_SG_NS4_17integral_constantINS4_4UMMA5MajorELSR_0EEESS_NSP_INSQ_7ScaleInELST_0EEESU_EEEEEENS4_6LayoutINS5_IJSC_SC_SC_EEENS5_IJNSA_ILi0EEESZ_SZ_EEEEENS5_IJNS4_10UnderscoreES12_S12_EEEEENS4_13SM90_TMA_LOADENS4_14ComposedLayoutINS4_7SwizzleILi1ELi4ELi3EEENS4_18smem_ptr_flag_bitsILi8EEENSX_INS5_IJSB_SH_EEENS5_IJSH_SC_EEEEEEEvNS4_8identityENS4_23SM90_TMA_LOAD_MULTICASTES1E_vS1F_EENS_8epilogue10collective18CollectiveEpilogueINS1I_23Sm100TmaWarpSpecializedILi2ELi2ELi32ELb0ELb0EEEJSI_NS5_IJNSX_ISF_SC_EES1N_EEESJ_SK_SJ_SK_NS1I_6fusion15FusionCallbacksIS1M_NS1P_17LinearCombinationISJ_fSJ_fLNS_15FloatRoundStyleE2EEESI_S1O_JEEENS4_5SM1004TMEM4LOAD26SM100_TMEM_LOAD_16dp32b32xES15_NS16_INS17_ILi2ELi4ELi3EEES1A_NSX_INS5_IJSB_SF_EEENS5_IJSF_SC_EEEEEEENS4_39AutoVectorizingCopyWithAssumedAlignmentILi128EEENS4_14SM90_TMA_STOREES23_S25_S25_EEEvvEEEEvNT_6ParamsE) ;  /* 0xffffff5c024c7950 */ /* 0x000fea0003c3ffff */
.L_x_239:
[----:B------:R-:W-:-:S00]  /*a2d0*/  BRA `(.L_x_239) ;  /* 0xfffffffc00fc7947 */ /* 0x000fc0000383ffff */
[----:B------:R-:W-:-:S00]  /*a2e0*/  NOP ;  /* 0x0000000000007918 */ /* 0x000fc00000000000 */
        /* <DEDUP_REMOVED lines=9> */
.L_x_240:


//--------------------- .nv.global.init           --------------------------
	.section	.nv.global.init,"aw",@progbits
.nv.global.init:
	.type		$str$27,@object
	.size		$str$27,($str$28 - $str$27)
$str$27:
        /*0000*/ 	.byte	0x28, 0x61, 0x64, 0x64, 0x72, 0x65, 0x73, 0x73, 0x20, 0x26, 0x20, 0x6d, 0x61, 0x73, 0x6b, 0x29
        /*0010*/ 	.byte	0x20, 0x3d, 0x3d, 0x20, 0x30, 0x00
	.type		$str$28,@object
	.size		$str$28,($str$26 - $str$28)
$str$28:
        /*0016*/ 	.byte	0x2f, 0x74, 0x6d, 0x70, 0x2f, 0x63, 0x75, 0x74, 0x6c, 0x61, 0x73, 0x73, 0x5f, 0x73, 0x77, 0x65
        /*0026*/ 	.byte	0x65, 0x70, 0x5f, 0x73, 0x72, 0x63, 0x2f, 0x69, 0x6e, 0x63, 0x6c, 0x75, 0x64, 0x65, 0x2f, 0x63
        /*0036*/ 	.byte	0x75, 0x74, 0x65, 0x2f, 0x70, 0x6f, 0x69, 0x6e, 0x74, 0x65, 0x72, 0x5f, 0x66, 0x6c, 0x61, 0x67
        /*0046*/ 	.byte	0x67, 0x65, 0x64, 0x2e, 0x68, 0x70, 0x70, 0x00
	.type		$str$26,@object
	.size		$str$26,($str$25 - $str$26)
$str$26:
        /*004e*/ 	.byte	0x2f, 0x74, 0x6d, 0x70, 0x2f, 0x63, 0x75, 0x74, 0x6c, 0x61, 0x73, 0x73, 0x5f, 0x73, 0x77, 0x65
        /*005e*/ 	.byte	0x65, 0x70, 0x5f, 0x73, 0x72, 0x63, 0x2f, 0x69, 0x6e, 0x63, 0x6c, 0x75, 0x64, 0x65, 0x2f, 0x63
        /*006e*/ 	.byte	0x75, 0x74, 0x65, 0x2f, 0x61, 0x74, 0x6f, 0x6d, 0x2f, 0x63, 0x6f, 0x70, 0x79, 0x5f, 0x74, 0x72
        /*007e*/ 	.byte	0x61, 0x69, 0x74, 0x73, 0x5f, 0x73, 0x6d, 0x31, 0x30, 0x30, 0x2e, 0x68, 0x70, 0x70, 0x00
	.type		$str$25,@object
	.size		$str$25,(__unnamed_1 - $str$25)
$str$25:
        /*008d*/ 	.byte	0x28, 0x28, 0x75, 0x69, 0x6e, 0x74, 0x33, 0x32, 0x5f, 0x74, 0x28, 0x74, 0x68, 0x72, 0x65, 0x61
        /*009d*/ 	.byte	0x64, 0x49, 0x64, 0x78, 0x2e, 0x78, 0x29, 0x20, 0x2f, 0x20, 0x33, 0x32, 0x29, 0x20, 0x25, 0x20
        /*00ad*/ 	.byte	0x34, 0x29, 0x20, 0x3d, 0x3d, 0x20, 0x28, 0x28, 0x28, 0x74, 0x6d, 0x65, 0x6d, 0x5f, 0x61, 0x64
        /*00bd*/ 	.byte	0x64, 0x72, 0x20, 0x3e, 0x3e, 0x20, 0x31, 0x36, 0x29, 0x20, 0x2f, 0x20, 0x33, 0x32, 0x29, 0x20
        /*00cd*/ 	.byte	0x25, 0x20, 0x34, 0x29, 0x00
	.type		__unnamed_1,@object
	.size		__unnamed_1,(__unnamed_2 - __unnamed_1)
__unnamed_1:
        /*00d2*/ 	.byte	0x61, 0x75, 0x74, 0x6f, 0x20, 0x63, 0x75, 0x74, 0x65, 0x3a, 0x3a, 0x61, 0x73, 0x5f, 0x70, 0x6f
        /* <DEDUP_REMOVED lines=24> */
        /*0262*/ 	.byte	0x3c, 0x34, 0x30, 0x39, 0x36, 0x3e, 0x3e, 0x3e, 0x3e, 0x5d, 0x00
	.type		__unnamed_2,@object
	.size		__unnamed_2,(.L_2 - __unnamed_2)
__unnamed_2:
        /* <DEDUP_REMOVED lines=40> */
        /*04ed*/ 	.byte	0x74, 0x65, 0x3a, 0x3a, 0x43, 0x3c, 0x30, 0x3e, 0x3e, 0x3e, 0x3e, 0x5d, 0x00
.L_2:


//--------------------- .nv.shared._ZN7cutlass13device_kernelINS_4gemm6kernel13GemmUniversalIN4cute5tupleIJiiiiEEENS1_10collective13CollectiveMmaINS1_35MainloopSm100TmaUmmaWarpSpecializedILi34ELi2ELi4ENS5_IJNS4_1CILi8EEENSA_ILi1EEESC_EEEEENS5_IJNSA_ILi64EEENSA_ILi128EEENSA_ILi32EEEEEENS_12float_e4m3_tENS5_IJlSC_lEEESJ_SK_NS4_8TiledMMAINS4_8MMA_AtomIJNS4_10MMA_TraitsINS4_19SM100_MMA_F8F6F4_SSEJSJ_SJ_fSF_SG_NS4_17integral_constantINS4_4UMMA5MajorELSR_0EEESS_NSP_INSQ_7ScaleInELST_0EEESU_EEEEEENS4_6LayoutINS5_IJSC_SC_SC_EEENS5_IJNSA_ILi0EEESZ_SZ_EEEEENS5_IJNS4_10UnderscoreES12_S12_EEEEENS4_13SM90_TMA_LOADENS4_14ComposedLayoutINS4_7SwizzleILi1ELi4ELi3EEENS4_18smem_ptr_flag_bitsILi8EEENSX_INS5_IJSB_SH_EEENS5_IJSH_SC_EEEEEEEvNS4_8identityENS4_23SM90_TMA_LOAD_MULTICASTES1E_vS1F_EENS_8epilogue10collective18CollectiveEpilogueINS1I_23Sm100TmaWarpSpecializedILi2ELi2ELi32ELb0ELb0EEEJSI_NS5_IJNSX_ISF_SC_EES1N_EEESJ_SK_SJ_SK_NS1I_6fusion15FusionCallbacksIS1M_NS1P_17LinearCombinationISJ_fSJ_fLNS_15FloatRoundStyleE2EEESI_S1O_JEEENS4_5SM1004TMEM4LOAD26SM100_TMEM_LOAD_16dp32b32xES15_NS16_INS17_ILi2ELi4ELi3EEES1A_NSX_INS5_IJSB_SF_EEENS5_IJSF_SC_EEEEEEENS4_39AutoVectorizingCopyWithAssumedAlignmentILi128EEENS4_14SM90_TMA_STOREES23_S25_S25_EEEvvEEEEvNT_6ParamsE --------------------------
	.section	.nv.shared._ZN7cutlass13device_kernelINS_4gemm6kernel13GemmUniversalIN4cute5tupleIJiiiiEEENS1_10collective13CollectiveMmaINS1_35MainloopSm100TmaUmmaWarpSpecializedILi34ELi2ELi4ENS5_IJNS4_1CILi8EEENSA_ILi1EEESC_EEEEENS5_IJNSA_ILi64EEENSA_ILi128EEENSA_ILi32EEEEEENS_12float_e4m3_tENS5_IJlSC_lEEESJ_SK_NS4_8TiledMMAINS4_8MMA_AtomIJNS4_10MMA_TraitsINS4_19SM100_MMA_F8F6F4_SSEJSJ_SJ_fSF_SG_NS4_17integral_constantINS4_4UMMA5MajorELSR_0EEESS_NSP_INSQ_7ScaleInELST_0EEESU_EEEEEENS4_6LayoutINS5_IJSC_SC_SC_EEENS5_IJNSA_ILi0EEESZ_SZ_EEEEENS5_IJNS4_10UnderscoreES12_S12_EEEEENS4_13SM90_TMA_LOADENS4_14ComposedLayoutINS4_7SwizzleILi1ELi4ELi3EEENS4_18smem_ptr_flag_bitsILi8EEENSX_INS5_IJSB_SH_EEENS5_IJSH_SC_EEEEEEEvNS4_8identityENS4_23SM90_TMA_LOAD_MULTICASTES1E_vS1F_EENS_8epilogue10collective18CollectiveEpilogueINS1I_23Sm100TmaWarpSpecializedILi2ELi2ELi32ELb0ELb0EEEJSI_NS5_IJNSX_ISF_SC_EES1N_EEESJ_SK_SJ_SK_NS1I_6fusion15FusionCallbacksIS1M_NS1P_17LinearCombinationISJ_fSJ_fLNS_15FloatRoundStyleE2EEESI_S1O_JEEENS4_5SM1004TMEM4LOAD26SM100_TMEM_LOAD_16dp32b32xES15_NS16_INS17_ILi2ELi4ELi3EEES1A_NSX_INS5_IJSB_SF_EEENS5_IJSF_SC_EEEEEEENS4_39AutoVectorizingCopyWithAssumedAlignmentILi128EEENS4_14SM90_TMA_STOREES23_S25_S25_EEEvvEEEEvNT_6ParamsE,"aw",@nobits
	.sectionflags	@""
	.align	16
	.zero		1024


//--------------------- .nv.shared.reserved.0     --------------------------
	.section	.nv.shared.reserved.0,"aw",@nobits
	.weak		__nv_reservedSMEM_offset_0_alias
	.size		__nv_reservedSMEM_offset_0_alias, 0, 64
	.other		__nv_reservedSMEM_offset_0_alias,@"STO_CUDA_RESERVED_SHARED STV_DEFAULT"
__nv_reservedSMEM_offset_0_alias:
	.zero		0
.nv.shared.reserved.0:
	.zero		64
	.weak		__nv_reservedSMEM_tcgen05_partition
	.type		__nv_reservedSMEM_tcgen05_partition,@object
	.size		__nv_reservedSMEM_tcgen05_partition,(.L_0 - __nv_reservedSMEM_tcgen05_partition)
__nv_reservedSMEM_tcgen05_partition:
	.zero		32
.L_0:


//--------------------- .nv.global                --------------------------
	.section	.nv.global,"aw",@nobits
.nv.global:
	.type		_ZN40_INTERNAL_59cf45f8_4_k_cu_99f51eaf_291174cute1_E,@object
	.size		_ZN40_INTERNAL_59cf45f8_4_k_cu_99f51eaf_291174cute1_E,(_ZN40_INTERNAL_59cf45f8_4_k_cu_99f51eaf_291174cuda3std3__45__cpo6cbeginE - _ZN40_INTERNAL_59cf45f8_4_k_cu_99f51eaf_291174cute1_E)
_ZN40_INTERNAL_59cf45f8_4_k_cu_99f51eaf_291174cute1_E:
	.zero		1
	.type		_ZN40_INTERNAL_59cf45f8_4_k_cu_99f51eaf_291174cuda3std3__45__cpo6cbeginE,@object
	.size		_ZN40_INTERNAL_59cf45f8_4_k_cu_99f51eaf_291174cuda3std3__45__cpo6cbeginE,(_ZN40_INTERNAL_59cf45f8_4_k_cu_99f51eaf_291174cuda3std3__48in_placeE - _ZN40_INTERNAL_59cf45f8_4_k_cu_99f51eaf_291174cuda3std3__45__cpo6cbeginE)
_ZN40_INTERNAL_59cf45f8_4_k_cu_99f51eaf_291174cuda3std3__45__cpo6cbeginE:
	.zero		1
	.type		_ZN40_INTERNAL_59cf45f8_4_k_cu_99f51eaf_291174cuda3std3__48in_placeE,@object
	.size		_ZN40_INTERNAL_59cf45f8_4_k_cu_99f51eaf_291174cuda3std3__48in_placeE,(_ZN40_INTERNAL_59cf45f8_4_k_cu_99f51eaf_291174cuda3std6ranges3__45__cpo9iter_moveE - _ZN40_INTERNAL_59cf45f8_4_k_cu_99f51eaf_291174cuda3std3__48in_placeE)
_ZN40_INTERNAL_59cf45f8_4_k_cu_99f51eaf_291174cuda3std3__48in_placeE:
	.zero		1
	.type		_ZN40_INTERNAL_59cf45f8_4_k_cu_99f51eaf_291174cuda3std6ranges3__45__cpo9iter_moveE,@object
	.size		_ZN40_INTERNAL_59cf45f8_4_k_cu_99f51eaf_291174cuda3std6ranges3__45__cpo9iter_moveE,(_ZN40_INTERNAL_59cf45f8_4_k_cu_99f51eaf_291174cuda3std3__45__cpo5beginE - _ZN40_INTERNAL_59cf45f8_4_k_cu_99f51eaf_291174cuda3std6ranges3__45__cpo9iter_moveE)
_ZN40_INTERNAL_59cf45f8_4_k_cu_99f51eaf_291174cuda3std6ranges3__45__cpo9iter_moveE:
	.zero		1
	.type		_ZN40_INTERNAL_59cf45f8_4_k_cu_99f51eaf_291174cuda3std3__45__cpo5beginE,@object
	.size		_ZN40_INTERNAL_59cf45f8_4_k_cu_99f51eaf_291174cuda3std3__45__cpo5beginE,(_ZN40_INTERNAL_59cf45f8_4_k_cu_99f51eaf_291174cuda3std3__442_GLOBAL__N__59cf45f8_4_k_cu_99f51eaf_291176ignoreE - _ZN40_INTERNAL_59cf45f8_4_k_cu_99f51eaf_291174cuda3std3__45__cpo5beginE)
_ZN40_INTERNAL_59cf45f8_4_k_cu_99f51eaf_291174cuda3std3__45__cpo5beginE:
	.zero		1
	.type		_ZN40_INTERNAL_59cf45f8_4_k_cu_99f51eaf_291174cuda3std3__442_GLOBAL__N__59cf45f8_4_k_cu_99f51eaf_291176ignoreE,@object
	.size		_ZN40_INTERNAL_59cf45f8_4_k_cu_99f51eaf_291174cuda3std3__442_GLOBAL__N__59cf45f8_4_k_cu_99f51eaf_291176ignoreE,(_ZN40_INTERNAL_59cf45f8_4_k_cu_99f51eaf_291174cute7productE - _ZN40_INTERNAL_59cf45f8_4_k_cu_99f51eaf_291174cuda3std3__442_GLOBAL__N__59cf45f8_4_k_cu_99f51eaf_291176ignoreE)
_ZN40_INTERNAL_59cf45f8_4_k_cu_99f51eaf_291174cuda3std3__442_GLOBAL__N__59cf45f8_4_k_cu_99f51eaf_291176ignoreE:
	.zero		1
	.type		_ZN40_INTERNAL_59cf45f8_4_k_cu_99f51eaf_291174cute7productE,@object
	.size		_ZN40_INTERNAL_59cf45f8_4_k_cu_99f51eaf_291174cute7productE,(_ZN40_INTERNAL_59cf45f8_4_k_cu_99f51eaf_291174cuda3std3__45__cpo3endE - _ZN40_INTERNAL_59cf45f8_4_k_cu_99f51eaf_291174cute7productE)
_ZN40_INTERNAL_59cf45f8_4_k_cu_99f51eaf_291174cute7productE:
	.zero		1
	.type		_ZN40_INTERNAL_59cf45f8_4_k_cu_99f51eaf_291174cuda3std3__45__cpo3endE,@object
	.size		_ZN40_INTERNAL_59cf45f8_4_k_cu_99f51eaf_291174cuda3std3__45__cpo3endE,(_ZN40_INTERNAL_59cf45f8_4_k_cu_99f51eaf_291174cuda3std3__419piecewise_constructE - _ZN40_INTERNAL_59cf45f8_4_k_cu_99f51eaf_291174cuda3std3__45__cpo3endE)
_ZN40_INTERNAL_59cf45f8_4_k_cu_99f51eaf_291174cuda3std3__45__cpo3endE:
	.zero		1
	.type		_ZN40_INTERNAL_59cf45f8_4_k_cu_99f51eaf_291174cuda3std3__419piecewise_constructE,@object
	.size		_ZN40_INTERNAL_59cf45f8_4_k_cu_99f51eaf_291174cuda3std3__419piecewise_constructE,(_ZN40_INTERNAL_59cf45f8_4_k_cu_99f51eaf_291174cuda3std3__45__cpo4cendE - _ZN40_INTERNAL_59cf45f8_4_k_cu_99f51eaf_291174cuda3std3__419piecewise_constructE)
_ZN40_INTERNAL_59cf45f8_4_k_cu_99f51eaf_291174cuda3std3__419piecewise_constructE:
	.zero		1
	.type		_ZN40_INTERNAL_59cf45f8_4_k_cu_99f51eaf_291174cuda3std3__45__cpo4cendE,@object
	.size		_ZN40_INTERNAL_59cf45f8_4_k_cu_99f51eaf_291174cuda3std3__45__cpo4cendE,(_ZN40_INTERNAL_59cf45f8_4_k_cu_99f51eaf_291174cuda3std6ranges3__45__cpo4swapE - _ZN40_INTERNAL_59cf45f8_4_k_cu_99f51eaf_291174cuda3std3__45__cpo4cendE)
_ZN40_INTERNAL_59cf45f8_4_k_cu_99f51eaf_291174cuda3std3__45__cpo4cendE:
	.zero		1
	.type		_ZN40_INTERNAL_59cf45f8_4_k_cu_99f51eaf_291174cuda3std6ranges3__45__cpo4swapE,@object
	.size		_ZN40_INTERNAL_59cf45f8_4_k_cu_99f51eaf_291174cuda3std6ranges3__45__cpo4swapE,(.L_10 - _ZN40_INTERNAL_59cf45f8_4_k_cu_99f51eaf_291174cuda3std6ranges3__45__cpo4swapE)
_ZN40_INTERNAL_59cf45f8_4_k_cu_99f51eaf_291174cuda3std6ranges3__45__cpo4swapE:
	.zero		1
.L_10:


//--------------------- .nv.constant0._ZN7cutlass13device_kernelINS_4gemm6kernel13GemmUniversalIN4cute5tupleIJiiiiEEENS1_10collective13CollectiveMmaINS1_35MainloopSm100TmaUmmaWarpSpecializedILi34ELi2ELi4ENS5_IJNS4_1CILi8EEENSA_ILi1EEESC_EEEEENS5_IJNSA_ILi64EEENSA_ILi128EEENSA_ILi32EEEEEENS_12float_e4m3_tENS5_IJlSC_lEEESJ_SK_NS4_8TiledMMAINS4_8MMA_AtomIJNS4_10MMA_TraitsINS4_19SM100_MMA_F8F6F4_SSEJSJ_SJ_fSF_SG_NS4_17integral_constantINS4_4UMMA5MajorELSR_0EEESS_NSP_INSQ_7ScaleInELST_0EEESU_EEEEEENS4_6LayoutINS5_IJSC_SC_SC_EEENS5_IJNSA_ILi0EEESZ_SZ_EEEEENS5_IJNS4_10UnderscoreES12_S12_EEEEENS4_13SM90_TMA_LOADENS4_14ComposedLayoutINS4_7SwizzleILi1ELi4ELi3EEENS4_18smem_ptr_flag_bitsILi8EEENSX_INS5_IJSB_SH_EEENS5_IJSH_SC_EEEEEEEvNS4_8identityENS4_23SM90_TMA_LOAD_MULTICASTES1E_vS1F_EENS_8epilogue10collective18CollectiveEpilogueINS1I_23Sm100TmaWarpSpecializedILi2ELi2ELi32ELb0ELb0EEEJSI_NS5_IJNSX_ISF_SC_EES1N_EEESJ_SK_SJ_SK_NS1I_6fusion15FusionCallbacksIS1M_NS1P_17LinearCombinationISJ_fSJ_fLNS_15FloatRoundStyleE2EEESI_S1O_JEEENS4_5SM1004TMEM4LOAD26SM100_TMEM_LOAD_16dp32b32xES15_NS16_INS17_ILi2ELi4ELi3EEES1A_NSX_INS5_IJSB_SF_EEENS5_IJSF_SC_EEEEEEENS4_39AutoVectorizingCopyWithAssumedAlignmentILi128EEENS4_14SM90_TMA_STOREES23_S25_S25_EEEvvEEEEvNT_6ParamsE --------------------------
	.section	.nv.constant0._ZN7cutlass13device_kernelINS_4gemm6kernel13GemmUniversalIN4cute5tupleIJiiiiEEENS1_10collective13CollectiveMmaINS1_35MainloopSm100TmaUmmaWarpSpecializedILi34ELi2ELi4ENS5_IJNS4_1CILi8EEENSA_ILi1EEESC_EEEEENS5_IJNSA_ILi64EEENSA_ILi128EEENSA_ILi32EEEEEENS_12float_e4m3_tENS5_IJlSC_lEEESJ_SK_NS4_8TiledMMAINS4_8MMA_AtomIJNS4_10MMA_TraitsINS4_19SM100_MMA_F8F6F4_SSEJSJ_SJ_fSF_SG_NS4_17integral_constantINS4_4UMMA5MajorELSR_0EEESS_NSP_INSQ_7ScaleInELST_0EEESU_EEEEEENS4_6LayoutINS5_IJSC_SC_SC_EEENS5_IJNSA_ILi0EEESZ_SZ_EEEEENS5_IJNS4_10UnderscoreES12_S12_EEEEENS4_13SM90_TMA_LOADENS4_14ComposedLayoutINS4_7SwizzleILi1ELi4ELi3EEENS4_18smem_ptr_flag_bitsILi8EEENSX_INS5_IJSB_SH_EEENS5_IJSH_SC_EEEEEEEvNS4_8identityENS4_23SM90_TMA_LOAD_MULTICASTES1E_vS1F_EENS_8epilogue10collective18CollectiveEpilogueINS1I_23Sm100TmaWarpSpecializedILi2ELi2ELi32ELb0ELb0EEEJSI_NS5_IJNSX_ISF_SC_EES1N_EEESJ_SK_SJ_SK_NS1I_6fusion15FusionCallbacksIS1M_NS1P_17LinearCombinationISJ_fSJ_fLNS_15FloatRoundStyleE2EEESI_S1O_JEEENS4_5SM1004TMEM4LOAD26SM100_TMEM_LOAD_16dp32b32xES15_NS16_INS17_ILi2ELi4ELi3EEES1A_NSX_INS5_IJSB_SF_EEENS5_IJSF_SC_EEEEEEENS4_39AutoVectorizingCopyWithAssumedAlignmentILi128EEENS4_14SM90_TMA_STOREES23_S25_S25_EEEvvEEEEvNT_6ParamsE,"a",@progbits
	.sectionflags	@""
	.align	4
.nv.constant0._ZN7cutlass13device_kernelINS_4gemm6kernel13GemmUniversalIN4cute5tupleIJiiiiEEENS1_10collective13CollectiveMmaINS1_35MainloopSm100TmaUmmaWarpSpecializedILi34ELi2ELi4ENS5_IJNS4_1CILi8EEENSA_ILi1EEESC_EEEEENS5_IJNSA_ILi64EEENSA_ILi128EEENSA_ILi32EEEEEENS_12float_e4m3_tENS5_IJlSC_lEEESJ_SK_NS4_8TiledMMAINS4_8MMA_AtomIJNS4_10MMA_TraitsINS4_19SM100_MMA_F8F6F4_SSEJSJ_SJ_fSF_SG_NS4_17integral_constantINS4_4UMMA5MajorELSR_0EEESS_NSP_INSQ_7ScaleInELST_0EEESU_EEEEEENS4_6LayoutINS5_IJSC_SC_SC_EEENS5_IJNSA_ILi0EEESZ_SZ_EEEEENS5_IJNS4_10UnderscoreES12_S12_EEEEENS4_13SM90_TMA_LOADENS4_14ComposedLayoutINS4_7SwizzleILi1ELi4ELi3EEENS4_18smem_ptr_flag_bitsILi8EEENSX_INS5_IJSB_SH_EEENS5_IJSH_SC_EEEEEEEvNS4_8identityENS4_23SM90_TMA_LOAD_MULTICASTES1E_vS1F_EENS_8epilogue10collective18CollectiveEpilogueINS1I_23Sm100TmaWarpSpecializedILi2ELi2ELi32ELb0ELb0EEEJSI_NS5_IJNSX_ISF_SC_EES1N_EEESJ_SK_SJ_SK_NS1I_6fusion15FusionCallbacksIS1M_NS1P_17LinearCombinationISJ_fSJ_fLNS_15FloatRoundStyleE2EEESI_S1O_JEEENS4_5SM1004TMEM4LOAD26SM100_TMEM_LOAD_16dp32b32xES15_NS16_INS17_ILi2ELi4ELi3EEES1A_NSX_INS5_IJSB_SF_EEENS5_IJSF_SC_EEEEEEENS4_39AutoVectorizingCopyWithAssumedAlignmentILi128EEENS4_14SM90_TMA_STOREES23_S25_S25_EEEvvEEEEvNT_6ParamsE:
	.zero		2944


//--------------------- SYMBOLS --------------------------

	.type		.nv.reservedSmem.offset0,@object
	.size		.nv.reservedSmem.offset0,0x4
	.type		.nv.reservedSmem.cap,@object
	.size		.nv.reservedSmem.cap,0x4
	.type		__assertfail,@function
